	.headerflags	@"EF_CUDA_TEXMODE_UNIFIED EF_CUDA_64BIT_ADDRESS EF_CUDA_SM89 EF_CUDA_VIRTUAL_SM(EF_CUDA_SM89)"
	.elftype	@"ET_EXEC"


//--------------------- .nv.info                  --------------------------
	.section	.nv.info,"",@"SHT_CUDA_INFO"
	.align	4


	//----- nvinfo : EIATTR_REGCOUNT
	.align		4
        /*0000*/ 	.byte	0x04, 0x2f
        /*0002*/ 	.short	(.L_1 - .L_0)
	.align		4
.L_0:
        /*0004*/ 	.word	index@(triton__0d1d2d3d4de5de)
        /*0008*/ 	.word	0x0000007f


	//----- nvinfo : EIATTR_MAX_STACK_SIZE
	.align		4
.L_1:
        /*000c*/ 	.byte	0x04, 0x23
        /*000e*/ 	.short	(.L_3 - .L_2)
	.align		4
.L_2:
        /*0010*/ 	.word	index@(triton__0d1d2d3d4de5de)
        /*0014*/ 	.word	0x00000000


	//----- nvinfo : EIATTR_MIN_STACK_SIZE
	.align		4
.L_3:
        /*0018*/ 	.byte	0x04, 0x12
        /*001a*/ 	.short	(.L_5 - .L_4)
	.align		4
.L_4:
        /*001c*/ 	.word	index@(triton__0d1d2d3d4de5de)
        /*0020*/ 	.word	0x00000000


	//----- nvinfo : EIATTR_FRAME_SIZE
	.align		4
.L_5:
        /*0024*/ 	.byte	0x04, 0x11
        /*0026*/ 	.short	(.L_7 - .L_6)
	.align		4
.L_6:
        /*0028*/ 	.word	index@(triton__0d1d2d3d4de5de)
        /*002c*/ 	.word	0x00000000
.L_7:


//--------------------- .nv.info.triton__0d1d2d3d4de5de --------------------------
	.section	.nv.info.triton__0d1d2d3d4de5de,"",@"SHT_CUDA_INFO"
	.align	4


	//----- nvinfo : EIATTR_CUDA_API_VERSION
	.align		4
        /*0000*/ 	.byte	0x04, 0x37
        /*0002*/ 	.short	(.L_9 - .L_8)
.L_8:
        /*0004*/ 	.word	0x0000007b


	//----- nvinfo : EIATTR_PARAM_CBANK
	.align		4
.L_9:
        /*0008*/ 	.byte	0x04, 0x0a
        /*000a*/ 	.short	(.L_11 - .L_10)
	.align		4
.L_10:
        /*000c*/ 	.word	index@(.nv.constant0.triton__0d1d2d3d4de5de)
        /*0010*/ 	.short	0x0160
        /*0012*/ 	.short	0x0028


	//----- nvinfo : EIATTR_CBANK_PARAM_SIZE
	.align		4
.L_11:
        /*0014*/ 	.byte	0x03, 0x19
        /*0016*/ 	.short	0x0028


	//----- nvinfo : EIATTR_KPARAM_INFO
	.align		4
        /*0018*/ 	.byte	0x04, 0x17
        /*001a*/ 	.short	(.L_13 - .L_12)
.L_12:
        /*001c*/ 	.word	0x00000000
        /*0020*/ 	.short	0x0005
        /*0022*/ 	.short	0x0024
        /*0024*/ 	.byte	0x00, 0xf0, 0x11, 0x00


	//----- nvinfo : EIATTR_KPARAM_INFO
	.align		4
.L_13:
        /*0028*/ 	.byte	0x04, 0x17
        /*002a*/ 	.short	(.L_15 - .L_14)
.L_14:
        /*002c*/ 	.word	0x00000000
        /*0030*/ 	.short	0x0004
        /*0032*/ 	.short	0x0020
        /*0034*/ 	.byte	0x00, 0xf0, 0x11, 0x00


	//----- nvinfo : EIATTR_KPARAM_INFO
	.align		4
.L_15:
        /*0038*/ 	.byte	0x04, 0x17
        /*003a*/ 	.short	(.L_17 - .L_16)
.L_16:
        /*003c*/ 	.word	0x00000000
        /*0040*/ 	.short	0x0003
        /*0042*/ 	.short	0x0018
        /*0044*/ 	.byte	0x00, 0xf0, 0x21, 0x00


	//----- nvinfo : EIATTR_KPARAM_INFO
	.align		4
.L_17:
        /*0048*/ 	.byte	0x04, 0x17
        /*004a*/ 	.short	(.L_19 - .L_18)
.L_18:
        /*004c*/ 	.word	0x00000000
        /*0050*/ 	.short	0x0002
        /*0052*/ 	.short	0x0010
        /*0054*/ 	.byte	0x00, 0xf0, 0x21, 0x00


	//----- nvinfo : EIATTR_KPARAM_INFO
	.align		4
.L_19:
        /*0058*/ 	.byte	0x04, 0x17
        /*005a*/ 	.short	(.L_21 - .L_20)
.L_20:
        /*005c*/ 	.word	0x00000000
        /*0060*/ 	.short	0x0001
        /*0062*/ 	.short	0x0008
        /*0064*/ 	.byte	0x00, 0xf0, 0x21, 0x00


	//----- nvinfo : EIATTR_KPARAM_INFO
	.align		4
.L_21:
        /*0068*/ 	.byte	0x04, 0x17
        /*006a*/ 	.short	(.L_23 - .L_22)
.L_22:
        /*006c*/ 	.word	0x00000000
        /*0070*/ 	.short	0x0000
        /*0072*/ 	.short	0x0000
        /*0074*/ 	.byte	0x00, 0xf0, 0x21, 0x00


	//----- nvinfo : EIATTR_MAXREG_COUNT
	.align		4
.L_23:
        /*0078*/ 	.byte	0x03, 0x1b
        /*007a*/ 	.short	0x00ff


	//----- nvinfo : EIATTR_EXIT_INSTR_OFFSETS
	.align		4
        /*007c*/ 	.byte	0x04, 0x1c
        /*007e*/ 	.short	(.L_25 - .L_24)


	//   ....[0]....
.L_24:
        /*0080*/ 	.word	0x00004430


	//   ....[1]....
        /*0084*/ 	.word	0x00004480


	//----- nvinfo : EIATTR_MAX_THREADS
	.align		4
.L_25:
        /*0088*/ 	.byte	0x04, 0x05
        /*008a*/ 	.short	(.L_27 - .L_26)
.L_26:
        /*008c*/ 	.word	0x00000100
        /*0090*/ 	.word	0x00000001
        /*0094*/ 	.word	0x00000001
.L_27:


//--------------------- .nv.rel.action            --------------------------
	.section	.nv.rel.action,"",@"SHT_CUDA_RELOCINFO"
	.align	8
	.sectionentsize	8
        /*0000*/ 	.byte	0x73, 0x00, 0x00, 0x00, 0x00, 0x00, 0x00, 0x00, 0x00, 0x00, 0x00, 0x11, 0x25, 0x00, 0x05, 0x36


//--------------------- .nv.constant0.triton__0d1d2d3d4de5de --------------------------
	.section	.nv.constant0.triton__0d1d2d3d4de5de,"a",@progbits
	.align	4
.nv.constant0.triton__0d1d2d3d4de5de:
	.zero		392


//--------------------- .text.triton__0d1d2d3d4de5de --------------------------
	.section	.text.triton__0d1d2d3d4de5de,"ax",@progbits
	.sectionflags	@"SHF_BARRIERS=1"
	.sectioninfo	@"SHI_REGISTERS=127"
	.align	128
        .global         triton__0d1d2d3d4de5de
        .type           triton__0d1d2d3d4de5de,@function
        .size           triton__0d1d2d3d4de5de,(.L_x_1 - triton__0d1d2d3d4de5de)
        .other          triton__0d1d2d3d4de5de,@"STO_CUDA_ENTRY STV_DEFAULT"
triton__0d1d2d3d4de5de:
.text.triton__0d1d2d3d4de5de:
[----:B------:R-:W-:-:S02]  /*0000*/  IMAD.MOV.U32 R1, RZ, RZ, c[0x0][0x28] ;  /* 0x00000a00ff017624 */ /* 0x000fc400078e00ff */
[----:B------:R-:W0:Y:S01]  /*0010*/  S2R R2, SR_TID.X ;  /* 0x0000000000027919 */ /* 0x000e220000002100 */
[----:B------:R-:W-:Y:S01]  /*0020*/  IMAD.MOV.U32 R59, RZ, RZ, 0x2 ;  /* 0x00000002ff3b7424 */ /* 0x000fe200078e00ff */
[----:B------:R-:W-:Y:S01]  /*0030*/  CS2R R16, SRZ ;  /* 0x0000000000107805 */ /* 0x000fe2000001ff00 */
[----:B------:R-:W-:Y:S01]  /*0040*/  CS2R R18, SRZ ;  /* 0x0000000000127805 */ /* 0x000fe2000001ff00 */
[----:B------:R-:W1:Y:S01]  /*0050*/  S2R R11, SR_CTAID.Y ;  /* 0x00000000000b7919 */ /* 0x000e620000002600 */
[----:B------:R-:W-:-:S03]  /*0060*/  ULDC.64 UR4, c[0x0][0x118] ;  /* 0x0000460000047ab9 */ /* 0x000fc60000000a00 */
[----:B------:R-:W2:Y:S01]  /*0070*/  S2R R28, SR_CTAID.X ;  /* 0x00000000001c7919 */ /* 0x000ea20000002500 */
[----:B0-----:R-:W-:Y:S01]  /*0080*/  IMAD.SHL.U32 R0, R2, 0x8, RZ ;  /* 0x0000000802007824 */ /* 0x001fe200078e00ff */
[----:B------:R-:W-:Y:S01]  /*0090*/  SHF.R.U32.HI R4, RZ, 0x5, R2 ;  /* 0x00000005ff047819 */ /* 0x000fe20000011602 */
[----:B-1----:R-:W-:-:S03]  /*00a0*/  IMAD.SHL.U32 R6, R11, 0x40, RZ ;  /* 0x000000400b067824 */ /* 0x002fc600078e00ff */
[----:B------:R-:W-:Y:S02]  /*00b0*/  LOP3.LUT R5, R0, 0x38, RZ, 0xc0, !PT ;  /* 0x0000003800057812 */ /* 0x000fe400078ec0ff */
[----:B------:R-:W-:Y:S02]  /*00c0*/  SGXT.U32 R4, R4, 0x3 ;  /* 0x000000030404781a */ /* 0x000fe40000000000 */
[----:B------:R-:W-:Y:S02]  /*00d0*/  LOP3.LUT R12, R6, R5, RZ, 0xfc, !PT ;  /* 0x00000005060c7212 */ /* 0x000fe400078efcff */
[----:B------:R-:W-:Y:S01]  /*00e0*/  SHF.R.U32.HI R0, RZ, 0x3, R2 ;  /* 0x00000003ff007819 */ /* 0x000fe20000011602 */
[----:B------:R-:W-:Y:S01]  /*00f0*/  IMAD.SHL.U32 R3, R4, 0x4, RZ ;  /* 0x0000000404037824 */ /* 0x000fe200078e00ff */
[----:B------:R-:W-:Y:S02]  /*0100*/  SHF.R.S32.HI R7, RZ, 0x1f, R12 ;  /* 0x0000001fff077819 */ /* 0x000fe4000001140c */
[----:B------:R-:W-:-:S02]  /*0110*/  SGXT.U32 R0, R0, 0x2 ;  /* 0x000000020000781a */ /* 0x000fc40000000000 */
[----:B------:R-:W-:Y:S02]  /*0120*/  LEA.HI R8, R7, R12, RZ, 0xb ;  /* 0x0000000c07087211 */ /* 0x000fe400078f58ff */
[----:B--2---:R-:W-:Y:S02]  /*0130*/  SHF.L.U32 R10, R28, 0x6, RZ ;  /* 0x000000061c0a7819 */ /* 0x004fe400000006ff */
[----:B------:R-:W-:Y:S01]  /*0140*/  LOP3.LUT R7, R3, R0, RZ, 0xfc, !PT ;  /* 0x0000000003077212 */ /* 0x000fe200078efcff */
[C---:B------:R-:W-:Y:S01]  /*0150*/  IMAD.SHL.U32 R9, R8.reuse, 0x200, RZ ;  /* 0x0000020008097824 */ /* 0x040fe200078e00ff */
[----:B------:R-:W-:Y:S02]  /*0160*/  LOP3.LUT R3, R8, 0xfffff800, RZ, 0xc0, !PT ;  /* 0xfffff80008037812 */ /* 0x000fe400078ec0ff */
[----:B------:R-:W-:Y:S02]  /*0170*/  LOP3.LUT R0, R10, R7, RZ, 0xfc, !PT ;  /* 0x000000070a007212 */ /* 0x000fe400078efcff */
[----:B------:R-:W-:Y:S01]  /*0180*/  LOP3.LUT R15, R9, 0xfff00000, RZ, 0xc0, !PT ;  /* 0xfff00000090f7812 */ /* 0x000fe200078ec0ff */
[----:B------:R-:W-:Y:S01]  /*0190*/  IMAD.IADD R12, R12, 0x1, -R3 ;  /* 0x000000010c0c7824 */ /* 0x000fe200078e0a03 */
[----:B------:R-:W-:-:S02]  /*01a0*/  ISETP.GE.AND P1, PT, R0, 0x100, PT ;  /* 0x000001000000780c */ /* 0x000fc40003f26270 */
[----:B------:R-:W-:Y:S01]  /*01b0*/  LOP3.LUT R3, R10, 0x20, R7, 0xfe, !PT ;  /* 0x000000200a037812 */ /* 0x000fe200078efe07 */
[----:B------:R-:W-:-:S03]  /*01c0*/  IMAD R9, R0, 0x800, R15 ;  /* 0x0000080000097824 */ /* 0x000fc600078e020f */
[C---:B------:R-:W-:Y:S01]  /*01d0*/  ISETP.GE.AND P3, PT, R3.reuse, 0x100, PT ;  /* 0x000001000300780c */ /* 0x040fe20003f66270 */
[----:B------:R-:W-:Y:S01]  /*01e0*/  IMAD R15, R3, 0x800, R15 ;  /* 0x00000800030f7824 */ /* 0x000fe200078e020f */
[----:B------:R-:W-:-:S03]  /*01f0*/  IADD3 R24, R12, R9, RZ ;  /* 0x000000090c187210 */ /* 0x000fc60007ffe0ff */
[----:B------:R-:W-:Y:S02]  /*0200*/  IMAD.IADD R26, R12, 0x1, R15 ;  /* 0x000000010c1a7824 */ /* 0x000fe400078e020f */
[-C--:B------:R-:W-:Y:S01]  /*0210*/  IMAD.WIDE R24, R24, R59.reuse, c[0x0][0x160] ;  /* 0x0000580018187625 */ /* 0x080fe200078e023b */
[----:B------:R-:W-:Y:S01]  /*0220*/  CS2R R20, SRZ ;  /* 0x0000000000147805 */ /* 0x000fe2000001ff00 */
[----:B------:R-:W-:Y:S02]  /*0230*/  CS2R R22, SRZ ;  /* 0x0000000000167805 */ /* 0x000fe4000001ff00 */
[----:B------:R-:W-:Y:S01]  /*0240*/  IMAD.WIDE R26, R26, R59, c[0x0][0x160] ;  /* 0x000058001a1a7625 */ /* 0x000fe200078e023b */
[----:B------:R-:W2:Y:S04]  /*0250*/  @!P1 LDG.E.EL.128 R16, [R24.64] ;  /* 0x0000000418109981 */ /* 0x000ea8000c2e1d00 */
[----:B------:R0:W3:Y:S01]  /*0260*/  @!P3 LDG.E.EL.128 R20, [R26.64] ;  /* 0x000000041a14b981 */ /* 0x0000e2000c2e1d00 */
[----:B------:R-:W-:Y:S01]  /*0270*/  SHF.R.S32.HI R11, RZ, 0x19, R11 ;  /* 0x00000019ff0b7819 */ /* 0x000fe2000001140b */
[--C-:B------:R-:W-:Y:S01]  /*0280*/  IMAD R75, R5, 0x41, R7.reuse ;  /* 0x00000041054b7824 */ /* 0x100fe200078e0207 */
[C---:B------:R-:W-:Y:S01]  /*0290*/  LOP3.LUT R74, R6.reuse, R7, RZ, 0xfc, !PT ;  /* 0x00000007064a7212 */ /* 0x040fe200078efcff */
[----:B------:R-:W-:Y:S01]  /*02a0*/  CS2R R52, SRZ ;  /* 0x0000000000347805 */ /* 0x000fe2000001ff00 */
[----:B------:R-:W-:Y:S01]  /*02b0*/  SGXT R11, R11, 0x1 ;  /* 0x000000010b0b781a */ /* 0x000fe20000000200 */
[----:B------:R-:W-:Y:S01]  /*02c0*/  IMAD.SHL.U32 R75, R75, 0x2, RZ ;  /* 0x000000024b4b7824 */ /* 0x000fe200078e00ff */
[----:B------:R-:W-:Y:S01]  /*02d0*/  LOP3.LUT R70, R6, 0x20, R7, 0xfe, !PT ;  /* 0x0000002006467812 */ /* 0x000fe200078efe07 */
[----:B------:R-:W-:Y:S01]  /*02e0*/  CS2R R54, SRZ ;  /* 0x0000000000367805 */ /* 0x000fe2000001ff00 */
[----:B------:R-:W-:-:S02]  /*02f0*/  LEA.HI R8, R11, R74, RZ, 0xb ;  /* 0x0000004a0b087211 */ /* 0x000fc400078f58ff */
[----:B------:R-:W-:Y:S02]  /*0300*/  LEA.HI R13, R11, R70, RZ, 0xb ;  /* 0x000000460b0d7211 */ /* 0x000fe400078f58ff */
[----:B------:R-:W-:Y:S02]  /*0310*/  LOP3.LUT R11, R8, 0xfff800, RZ, 0xc0, !PT ;  /* 0x00fff800080b7812 */ /* 0x000fe400078ec0ff */
[----:B------:R-:W-:Y:S02]  /*0320*/  LOP3.LUT R69, R10, R5, RZ, 0xfc, !PT ;  /* 0x000000050a457212 */ /* 0x000fe400078efcff */
[----:B------:R-:W-:Y:S01]  /*0330*/  LOP3.LUT R13, R13, 0xfff800, RZ, 0xc0, !PT ;  /* 0x00fff8000d0d7812 */ /* 0x000fe200078ec0ff */
[----:B------:R-:W-:Y:S01]  /*0340*/  IMAD.IADD R74, R74, 0x1, -R11 ;  /* 0x000000014a4a7824 */ /* 0x000fe200078e0a0b */
[----:B------:R-:W-:Y:S02]  /*0350*/  ISETP.GE.AND P0, PT, R69, 0x100, PT ;  /* 0x000001004500780c */ /* 0x000fe40003f06270 */
[----:B------:R-:W-:Y:S01]  /*0360*/  IADD3 R70, R70, -R13, RZ ;  /* 0x8000000d46467210 */ /* 0x000fe20007ffe0ff */
[----:B------:R-:W-:Y:S01]  /*0370*/  CS2R R48, SRZ ;  /* 0x0000000000307805 */ /* 0x000fe2000001ff00 */
[----:B------:R-:W-:Y:S01]  /*0380*/  CS2R R50, SRZ ;  /* 0x0000000000327805 */ /* 0x000fe2000001ff00 */
[----:B--2---:R-:W-:Y:S01]  /*0390*/  SHF.R.U32.HI R24, RZ, 0x10, R16 ;  /* 0x00000010ff187819 */ /* 0x004fe20000011610 */
[----:B------:R1:W-:Y:S01]  /*03a0*/  STS.U16 [R75], R16 ;  /* 0x000000104b007388 */ /* 0x0003e20000000400 */
[----:B------:R-:W-:-:S02]  /*03b0*/  SHF.R.U32.HI R30, RZ, 0x10, R18 ;  /* 0x00000010ff1e7819 */ /* 0x000fc40000011612 */
[----:B0-----:R-:W-:Y:S01]  /*03c0*/  SHF.R.U32.HI R26, RZ, 0x10, R17 ;  /* 0x00000010ff1a7819 */ /* 0x001fe20000011611 */
[----:B------:R0:W-:Y:S01]  /*03d0*/  STS.U16 [R75+0x208], R18 ;  /* 0x000208124b007388 */ /* 0x0001e20000000400 */
[----:B------:R-:W-:Y:S02]  /*03e0*/  SHF.R.U32.HI R32, RZ, 0x10, R19 ;  /* 0x00000010ff207819 */ /* 0x000fe40000011613 */
[----:B---3--:R-:W-:Y:S01]  /*03f0*/  SHF.R.U32.HI R8, RZ, 0x10, R20 ;  /* 0x00000010ff087819 */ /* 0x008fe20000011614 */
[----:B------:R2:W-:Y:S01]  /*0400*/  STS.U16 [R75+0x82], R24 ;  /* 0x000082184b007388 */ /* 0x0005e20000000400 */
[----:B------:R-:W-:Y:S01]  /*0410*/  SHF.R.U32.HI R14, RZ, 0x10, R21 ;  /* 0x00000010ff0e7819 */ /* 0x000fe20000011615 */
[----:B-1----:R-:W-:Y:S02]  /*0420*/  IMAD R16, R74, 0x100, R69 ;  /* 0x000001004a107824 */ /* 0x002fe400078e0245 */
[----:B------:R1:W-:Y:S01]  /*0430*/  STS.U16 [R75+0x104], R17 ;  /* 0x000104114b007388 */ /* 0x0003e20000000400 */
[----:B0-----:R-:W-:-:S03]  /*0440*/  SHF.R.U32.HI R18, RZ, 0x10, R22 ;  /* 0x00000010ff127819 */ /* 0x001fc60000011616 */
[----:B------:R-:W-:Y:S01]  /*0450*/  STS.U16 [R75+0x30c], R19 ;  /* 0x00030c134b007388 */ /* 0x000fe20000000400 */
[----:B--2---:R-:W-:-:S03]  /*0460*/  SHF.R.U32.HI R24, RZ, 0x10, R23 ;  /* 0x00000010ff187819 */ /* 0x004fc60000011617 */
[----:B------:R-:W-:Y:S01]  /*0470*/  STS.U16 [R75+0x186], R26 ;  /* 0x0001861a4b007388 */ /* 0x000fe20000000400 */
[----:B-1----:R-:W-:-:S03]  /*0480*/  IMAD.WIDE R16, R16, R59, c[0x0][0x168] ;  /* 0x00005a0010107625 */ /* 0x002fc600078e023b */
[----:B------:R-:W-:Y:S04]  /*0490*/  STS.U16 [R75+0x28a], R30 ;  /* 0x00028a1e4b007388 */ /* 0x000fe80000000400 */
[----:B------:R-:W-:Y:S04]  /*04a0*/  STS.U16 [R75+0x38e], R32 ;  /* 0x00038e204b007388 */ /* 0x000fe80000000400 */
[----:B------:R-:W-:Y:S04]  /*04b0*/  STS.U16 [R75+0x40], R20 ;  /* 0x000040144b007388 */ /* 0x000fe80000000400 */
[----:B------:R-:W-:Y:S04]  /*04c0*/  STS.U16 [R75+0x144], R21 ;  /* 0x000144154b007388 */ /* 0x000fe80000000400 */
[----:B------:R0:W-:Y:S04]  /*04d0*/  STS.U16 [R75+0x248], R22 ;  /* 0x000248164b007388 */ /* 0x0001e80000000400 */
[----:B------:R-:W-:Y:S04]  /*04e0*/  STS.U16 [R75+0x34c], R23 ;  /* 0x00034c174b007388 */ /* 0x000fe80000000400 */
[----:B------:R-:W-:Y:S01]  /*04f0*/  STS.U16 [R75+0xc2], R8 ;  /* 0x0000c2084b007388 */ /* 0x000fe20000000400 */
[----:B0-----:R-:W-:-:S03]  /*0500*/  IMAD R22, R70, 0x100, R69 ;  /* 0x0000010046167824 */ /* 0x001fc600078e0245 */
[----:B------:R-:W-:Y:S04]  /*0510*/  STS.U16 [R75+0x1c6], R14 ;  /* 0x0001c60e4b007388 */ /* 0x000fe80000000400 */
[----:B------:R-:W-:Y:S04]  /*0520*/  STS.U16 [R75+0x2ca], R18 ;  /* 0x0002ca124b007388 */ /* 0x000fe80000000400 */
[----:B------:R-:W-:Y:S04]  /*0530*/  STS.U16 [R75+0x3ce], R24 ;  /* 0x0003ce184b007388 */ /* 0x000fe80000000400 */
[----:B------:R-:W-:Y:S06]  /*0540*/  BAR.SYNC 0x0 ;  /* 0x0000000000007b1d */ /* 0x000fec0000000000 */
[----:B------:R0:W2:Y:S01]  /*0550*/  @!P0 LDG.E.EL.128 R52, [R16.64] ;  /* 0x0000000410348981 */ /* 0x0000a2000c2e1d00 */
[----:B------:R-:W-:-:S05]  /*0560*/  IMAD.WIDE R22, R22, R59, c[0x0][0x168] ;  /* 0x00005a0016167625 */ /* 0x000fca00078e023b */
[----:B------:R1:W3:Y:S01]  /*0570*/  @!P0 LDG.E.EL.128 R48, [R22.64] ;  /* 0x0000000416308981 */ /* 0x0002e2000c2e1d00 */
[----:B------:R-:W-:Y:S01]  /*0580*/  IMAD R18, R5, 0x48, RZ ;  /* 0x0000004805127824 */ /* 0x000fe200078e02ff */
[----:B------:R-:W-:Y:S01]  /*0590*/  LOP3.LUT R8, R28, 0x3fffffe, RZ, 0xc0, !PT ;  /* 0x03fffffe1c087812 */ /* 0x000fe200078ec0ff */
[C-C-:B------:R-:W-:Y:S01]  /*05a0*/  IMAD R19, R7.reuse, 0x41, R5.reuse ;  /* 0x0000004107137824 */ /* 0x140fe200078e0205 */
[----:B------:R-:W-:Y:S01]  /*05b0*/  CS2R R40, SRZ ;  /* 0x0000000000287805 */ /* 0x000fe2000001ff00 */
[C---:B------:R-:W-:Y:S01]  /*05c0*/  IMAD R5, R7.reuse, 0x48, R5 ;  /* 0x0000004807057824 */ /* 0x040fe200078e0205 */
[----:B------:R-:W-:Y:S01]  /*05d0*/  LOP3.LUT R18, R7, R18, RZ, 0xfc, !PT ;  /* 0x0000001207127212 */ /* 0x000fe200078efcff */
[----:B------:R-:W-:Y:S01]  /*05e0*/  IMAD.SHL.U32 R19, R19, 0x2, RZ ;  /* 0x0000000213137824 */ /* 0x000fe200078e00ff */
[----:B------:R-:W-:Y:S01]  /*05f0*/  ISETP.NE.AND P2, PT, R8, 0x2, PT ;  /* 0x000000020800780c */ /* 0x000fe20003f45270 */
[----:B------:R-:W-:Y:S01]  /*0600*/  CS2R R42, SRZ ;  /* 0x00000000002a7805 */ /* 0x000fe2000001ff00 */
[----:B------:R-:W-:Y:S01]  /*0610*/  CS2R R34, SRZ ;  /* 0x0000000000227805 */ /* 0x000fe2000001ff00 */
[----:B------:R-:W-:Y:S01]  /*0620*/  IMAD.SHL.U32 R24, R18, 0x2, RZ ;  /* 0x0000000212187824 */ /* 0x000fe200078e00ff */
[----:B------:R-:W-:Y:S04]  /*0630*/  LDS.U16 R11, [R19] ;  /* 0x00000000130b7984 */ /* 0x000fe80000000400 */
[----:B------:R-:W-:Y:S04]  /*0640*/  LDS.U16 R21, [R19+0x2] ;  /* 0x0000020013157984 */ /* 0x000fe80000000400 */
[----:B------:R-:W-:Y:S04]  /*0650*/  LDS.U16 R67, [R19+0x4] ;  /* 0x0000040013437984 */ /* 0x000fe80000000400 */
[----:B------:R-:W-:Y:S04]  /*0660*/  LDS.U16 R8, [R19+0x6] ;  /* 0x0000060013087984 */ /* 0x000fe80000000400 */
[----:B------:R-:W-:Y:S04]  /*0670*/  LDS.U16 R64, [R19+0x8] ;  /* 0x0000080013407984 */ /* 0x000fe80000000400 */
[----:B-1----:R-:W-:Y:S04]  /*0680*/  LDS.U16 R22, [R19+0xa] ;  /* 0x00000a0013167984 */ /* 0x002fe80000000400 */
[----:B0-----:R-:W-:Y:S04]  /*0690*/  LDS.U16 R16, [R19+0xc] ;  /* 0x00000c0013107984 */ /* 0x001fe80000000400 */
[----:B------:R-:W-:Y:S04]  /*06a0*/  LDS.U16 R17, [R19+0xe] ;  /* 0x00000e0013117984 */ /* 0x000fe80000000400 */
        /* <DEDUP_REMOVED lines=8> */
[----:B------:R-:W-:Y:S06]  /*0730*/  BAR.SYNC 0x0 ;  /* 0x0000000000007b1d */ /* 0x000fec0000000000 */
[----:B------:R-:W-:Y:S01]  /*0740*/  IMAD.SHL.U32 R60, R5, 0x2, RZ ;  /* 0x00000002053c7824 */ /* 0x000fe200078e00ff */
[----:B------:R-:W-:Y:S01]  /*0750*/  CS2R R36, SRZ ;  /* 0x0000000000247805 */ /* 0x000fe2000001ff00 */
[----:B------:R-:W-:Y:S01]  /*0760*/  CS2R R38, SRZ ;  /* 0x0000000000267805 */ /* 0x000fe2000001ff00 */
[----:B------:R-:W-:Y:S01]  /*0770*/  CS2R R44, SRZ ;  /* 0x00000000002c7805 */ /* 0x000fe2000001ff00 */
[----:B------:R-:W-:Y:S01]  /*0780*/  CS2R R46, SRZ ;  /* 0x00000000002e7805 */ /* 0x000fe2000001ff00 */
[----:B--2---:R-:W-:Y:S01]  /*0790*/  PRMT R26, R53, 0x7632, R26 ;  /* 0x00007632351a7816 */ /* 0x004fe2000000001a */
[----:B------:R-:W-:Y:S01]  /*07a0*/  STS.U16 [R24], R52 ;  /* 0x0000003418007388 */ /* 0x000fe20000000400 */
[----:B------:R-:W-:-:S02]  /*07b0*/  PRMT R25, R52, 0x7632, R25 ;  /* 0x0000763234197816 */ /* 0x000fc40000000019 */
[----:B------:R-:W-:Y:S01]  /*07c0*/  PRMT R28, R55, 0x7632, R28 ;  /* 0x00007632371c7816 */ /* 0x000fe2000000001c */
[----:B------:R0:W-:Y:S01]  /*07d0*/  STS.U16 [R24+0x1b0], R26 ;  /* 0x0001b01a18007388 */ /* 0x0001e20000000400 */
[----:B---3--:R-:W-:Y:S02]  /*07e0*/  PRMT R32, R51, 0x7632, R32 ;  /* 0x0000763233207816 */ /* 0x008fe40000000020 */
[----:B------:R-:W-:Y:S01]  /*07f0*/  PRMT R27, R54, 0x7632, R27 ;  /* 0x00007632361b7816 */ /* 0x000fe2000000001b */
[----:B------:R1:W-:Y:S01]  /*0800*/  STS.U16 [R24+0x90], R25 ;  /* 0x0000901918007388 */ /* 0x0003e20000000400 */
[----:B------:R-:W-:Y:S02]  /*0810*/  PRMT R29, R48, 0x7632, R29 ;  /* 0x00007632301d7816 */ /* 0x000fe4000000001d */
[----:B------:R-:W-:Y:S01]  /*0820*/  PRMT R30, R49, 0x7632, R30 ;  /* 0x00007632311e7816 */ /* 0x000fe2000000001e */
[----:B------:R2:W-:Y:S01]  /*0830*/  STS.U16 [R24+0x3f0], R28 ;  /* 0x0003f01c18007388 */ /* 0x0005e20000000400 */
[----:B------:R-:W-:-:S02]  /*0840*/  PRMT R31, R50, 0x7632, R31 ;  /* 0x00007632321f7816 */ /* 0x000fc4000000001f */
[C---:B0-----:R-:W-:Y:S01]  /*0850*/  IADD3 R26, R12.reuse, 0x80000, RZ ;  /* 0x000800000c1a7810 */ /* 0x041fe20007ffe0ff */
[----:B------:R0:W-:Y:S03]  /*0860*/  STS.U16 [R24+0x430], R32 ;  /* 0x0004302018007388 */ /* 0x0001e60000000400 */
[----:B-1----:R-:W-:Y:S01]  /*0870*/  IADD3 R25, R9, R26, RZ ;  /* 0x0000001a09197210 */ /* 0x002fe20007ffe0ff */
[----:B------:R-:W-:Y:S01]  /*0880*/  IMAD.IADD R26, R15, 0x1, R26 ;  /* 0x000000010f1a7824 */ /* 0x000fe200078e021a */
[----:B------:R1:W-:Y:S01]  /*0890*/  STS.U16 [R24+0x2d0], R27 ;  /* 0x0002d01b18007388 */ /* 0x0003e20000000400 */
[----:B--2---:R-:W-:-:S03]  /*08a0*/  IADD3 R28, R12, -0x40000, RZ ;  /* 0xfffc00000c1c7810 */ /* 0x004fc60007ffe0ff */
[----:B------:R-:W-:Y:S01]  /*08b0*/  STS.U16 [R24+0xd0], R29 ;  /* 0x0000d01d18007388 */ /* 0x000fe20000000400 */
[----:B0-----:R-:W-:Y:S01]  /*08c0*/  CS2R R32, SRZ ;  /* 0x0000000000207805 */ /* 0x001fe2000001ff00 */
[----:B------:R-:W-:Y:S02]  /*08d0*/  IMAD.IADD R56, R9, 0x1, R28 ;  /* 0x0000000109387824 */ /* 0x000fe400078e021c */
[----:B------:R-:W-:Y:S01]  /*08e0*/  STS.U16 [R24+0x1f0], R30 ;  /* 0x0001f01e18007388 */ /* 0x000fe20000000400 */
[----:B-1----:R-:W-:-:S03]  /*08f0*/  IMAD.WIDE R26, R26, R59, c[0x0][0x160] ;  /* 0x000058001a1a7625 */ /* 0x002fc600078e023b */
[----:B------:R-:W-:Y:S04]  /*0900*/  STS.U16 [R24+0x310], R31 ;  /* 0x0003101f18007388 */ /* 0x000fe80000000400 */
[----:B------:R-:W-:Y:S01]  /*0910*/  STS.U16 [R24+0x120], R53 ;  /* 0x0001203518007388 */ /* 0x000fe20000000400 */
[----:B------:R-:W-:-:S03]  /*0920*/  IMAD.IADD R58, R15, 0x1, R28 ;  /* 0x000000010f3a7824 */ /* 0x000fc600078e021c */
[----:B------:R-:W-:Y:S04]  /*0930*/  STS.U16 [R24+0x240], R54 ;  /* 0x0002403618007388 */ /* 0x000fe80000000400 */
[----:B------:R-:W-:Y:S04]  /*0940*/  STS.U16 [R24+0x360], R55 ;  /* 0x0003603718007388 */ /* 0x000fe80000000400 */
[----:B------:R-:W-:Y:S04]  /*0950*/  STS.U16 [R24+0x40], R48 ;  /* 0x0000403018007388 */ /* 0x000fe80000000400 */
[----:B------:R-:W-:Y:S04]  /*0960*/  STS.U16 [R24+0x160], R49 ;  /* 0x0001603118007388 */ /* 0x000fe80000000400 */
[----:B------:R-:W-:Y:S04]  /*0970*/  STS.U16 [R24+0x280], R50 ;  /* 0x0002803218007388 */ /* 0x000fe80000000400 */
[----:B------:R-:W-:Y:S01]  /*0980*/  STS.U16 [R24+0x3a0], R51 ;  /* 0x0003a03318007388 */ /* 0x000fe20000000400 */
[----:B------:R-:W-:-:S03]  /*0990*/  IMAD.WIDE R56, R56, R59, c[0x0][0x160] ;  /* 0x0000580038387625 */ /* 0x000fc600078e023b */
[----:B------:R-:W-:Y:S06]  /*09a0*/  BAR.SYNC 0x0 ;  /* 0x0000000000007b1d */ /* 0x000fec0000000000 */
[-C--:B------:R-:W-:Y:S01]  /*09b0*/  IMAD.WIDE R24, R25, R59.reuse, c[0x0][0x160] ;  /* 0x0000580019187625 */ /* 0x080fe200078e023b */
[----:B------:R0:W2:Y:S03]  /*09c0*/  @!P3 LDG.E.EL.128 R32, [R26.64] ;  /* 0x000000041a20b981 */ /* 0x0000a6000c2e1d00 */
[----:B------:R-:W-:Y:S01]  /*09d0*/  IMAD.WIDE R58, R58, R59, c[0x0][0x160] ;  /* 0x000058003a3a7625 */ /* 0x000fe200078e023b */
[----:B------:R0:W3:Y:S04]  /*09e0*/  @!P1 LDG.E.EL.128 R40, [R24.64] ;  /* 0x0000000418289981 */ /* 0x0000e8000c2e1d00 */
[----:B------:R-:W-:Y:S04]  /*09f0*/  LDS.128 R28, [R60] ;  /* 0x000000003c1c7984 */ /* 0x000fe80000000c00 */
[----:B0-----:R-:W-:Y:S04]  /*0a00*/  LDS.128 R24, [R60+0x1200] ;  /* 0x001200003c187984 */ /* 0x001fe80000000c00 */
[----:B------:R-:W-:Y:S06]  /*0a10*/  BAR.SYNC 0x0 ;  /* 0x0000000000007b1d */ /* 0x000fec0000000000 */
[----:B------:R-:W-:Y:S04]  /*0a20*/  STS.U16 [R75], RZ ;  /* 0x000000ff4b007388 */ /* 0x000fe80000000400 */
[----:B------:R-:W-:Y:S04]  /*0a30*/  STS.U16 [R75+0x82], RZ ;  /* 0x000082ff4b007388 */ /* 0x000fe80000000400 */
        /* <DEDUP_REMOVED lines=14> */
[----:B------:R-:W-:Y:S06]  /*0b20*/  BAR.SYNC 0x0 ;  /* 0x0000000000007b1d */ /* 0x000fec0000000000 */
[----:B------:R0:W4:Y:S04]  /*0b30*/  @!P2 LDG.E.EL.128 R36, [R56.64] ;  /* 0x000000043824a981 */ /* 0x000128000c2e1d00 */
[----:B------:R-:W5:Y:S04]  /*0b40*/  @!P2 LDG.E.EL.128 R44, [R58.64] ;  /* 0x000000043a2ca981 */ /* 0x000f68000c2e1d00 */
[----:B------:R-:W-:Y:S01]  /*0b50*/  LDS.U16 R71, [R19] ;  /* 0x0000000013477984 */ /* 0x000fe20000000400 */
[----:B0-----:R-:W-:-:S03]  /*0b60*/  MOV R57, 0x2 ;  /* 0x0000000200397802 */ /* 0x001fc60000000f00 */
        /* <DEDUP_REMOVED lines=16> */
[----:B----4-:R-:W-:-:S02]  /*0c70*/  SEL R62, R36, RZ, !P2 ;  /* 0x000000ff243e7207 */ /* 0x010fc40005000000 */
[----:B-----5:R-:W-:Y:S02]  /*0c80*/  SEL R36, R45, RZ, !P2 ;  /* 0x000000ff2d247207 */ /* 0x020fe40005000000 */
[----:B------:R-:W-:Y:S02]  /*0c90*/  SEL R60, R47, RZ, !P2 ;  /* 0x000000ff2f3c7207 */ /* 0x000fe40005000000 */
[----:B------:R-:W-:Y:S02]  /*0ca0*/  SHF.R.U32.HI R58, RZ, 0x10, R36 ;  /* 0x00000010ff3a7819 */ /* 0x000fe40000011624 */
[----:B------:R-:W-:Y:S02]  /*0cb0*/  IADD3 R47, R69, -0x80, RZ ;  /* 0xffffff80452f7810 */ /* 0x000fe40007ffe0ff */
[----:B------:R-:W-:Y:S02]  /*0cc0*/  SEL R78, R37, RZ, !P2 ;  /* 0x000000ff254e7207 */ /* 0x000fe40005000000 */
[----:B------:R-:W-:Y:S01]  /*0cd0*/  SEL R38, R38, RZ, !P2 ;  /* 0x000000ff26267207 */ /* 0x000fe20005000000 */
[----:B------:R0:W-:Y:S01]  /*0ce0*/  STS.U16 [R75+0x1c6], R58 ;  /* 0x0001c63a4b007388 */ /* 0x0001e20000000400 */
[----:B------:R-:W-:-:S02]  /*0cf0*/  SEL R80, R39, RZ, !P2 ;  /* 0x000000ff27507207 */ /* 0x000fc40005000000 */
[----:B------:R-:W-:Y:S02]  /*0d00*/  SEL R44, R44, RZ, !P2 ;  /* 0x000000ff2c2c7207 */ /* 0x000fe40005000000 */
[----:B------:R-:W-:Y:S01]  /*0d10*/  SEL R46, R46, RZ, !P2 ;  /* 0x000000ff2e2e7207 */ /* 0x000fe20005000000 */
[----:B------:R1:W-:Y:S01]  /*0d20*/  STS.U16 [R75], R62 ;  /* 0x0000003e4b007388 */ /* 0x0003e20000000400 */
[----:B------:R-:W-:Y:S02]  /*0d30*/  SHF.R.U32.HI R94, RZ, 0x10, R62 ;  /* 0x00000010ff5e7819 */ /* 0x000fe4000001163e */
[----:B------:R-:W-:Y:S01]  /*0d40*/  SHF.R.U32.HI R96, RZ, 0x10, R78 ;  /* 0x00000010ff607819 */ /* 0x000fe2000001164e */
[----:B0-----:R-:W-:Y:S01]  /*0d50*/  IMAD R58, R74, 0x100, R47 ;  /* 0x000001004a3a7824 */ /* 0x001fe200078e022f */
[----:B------:R0:W-:Y:S01]  /*0d60*/  STS.U16 [R75+0x104], R78 ;  /* 0x0001044e4b007388 */ /* 0x0001e20000000400 */
[----:B------:R-:W-:Y:S02]  /*0d70*/  SHF.R.U32.HI R98, RZ, 0x10, R38 ;  /* 0x00000010ff627819 */ /* 0x000fe40000011626 */
[----:B------:R-:W-:Y:S01]  /*0d80*/  SHF.R.U32.HI R100, RZ, 0x10, R80 ;  /* 0x00000010ff647819 */ /* 0x000fe20000011650 */
[----:B------:R4:W-:Y:S01]  /*0d90*/  STS.U16 [R75+0x208], R38 ;  /* 0x000208264b007388 */ /* 0x0009e20000000400 */
[----:B------:R-:W-:-:S02]  /*0da0*/  SHF.R.U32.HI R56, RZ, 0x10, R44 ;  /* 0x00000010ff387819 */ /* 0x000fc4000001162c */
[----:B-1----:R-:W-:Y:S01]  /*0db0*/  SHF.R.U32.HI R62, RZ, 0x10, R46 ;  /* 0x00000010ff3e7819 */ /* 0x002fe2000001162e */
[----:B------:R1:W-:Y:S01]  /*0dc0*/  STS.U16 [R75+0x144], R36 ;  /* 0x000144244b007388 */ /* 0x0003e20000000400 */
[----:B0-----:R-:W-:Y:S01]  /*0dd0*/  SHF.R.U32.HI R78, RZ, 0x10, R60 ;  /* 0x00000010ff4e7819 */ /* 0x001fe2000001163c */
[-C--:B------:R-:W-:Y:S01]  /*0de0*/  IMAD.WIDE R58, R58, R57.reuse, c[0x0][0x170] ;  /* 0x00005c003a3a7625 */ /* 0x080fe200078e0239 */
[----:B----4-:R-:W-:Y:S01]  /*0df0*/  CS2R R38, SRZ ;  /* 0x0000000000267805 */ /* 0x010fe2000001ff00 */
[----:B-1----:R-:W-:Y:S01]  /*0e00*/  CS2R R36, SRZ ;  /* 0x0000000000247805 */ /* 0x002fe2000001ff00 */
[----:B------:R-:W-:Y:S04]  /*0e10*/  STS.U16 [R75+0x82], R94 ;  /* 0x0000825e4b007388 */ /* 0x000fe80000000400 */
        /* <DEDUP_REMOVED lines=10> */
[----:B------:R-:W-:Y:S06]  /*0ec0*/  BAR.SYNC 0x0 ;  /* 0x0000000000007b1d */ /* 0x000fec0000000000 */
[----:B------:R0:W4:Y:S01]  /*0ed0*/  @!P2 LDG.E.EL.128 R36, [R58.64] ;  /* 0x000000043a24a981 */ /* 0x000122000c2e1d00 */
[----:B------:R-:W-:Y:S01]  /*0ee0*/  IMAD R56, R70, 0x100, R47 ;  /* 0x0000010046387824 */ /* 0x000fe200078e022f */
[----:B------:R-:W-:Y:S01]  /*0ef0*/  CS2R R44, SRZ ;  /* 0x00000000002c7805 */ /* 0x000fe2000001ff00 */
[----:B------:R-:W-:Y:S01]  /*0f00*/  CS2R R46, SRZ ;  /* 0x00000000002e7805 */ /* 0x000fe2000001ff00 */
[----:B------:R-:W1:Y:S01]  /*0f10*/  LDS.U16 R102, [R19+0x2] ;  /* 0x0000020013667984 */ /* 0x000e620000000400 */
[----:B------:R-:W-:-:S03]  /*0f20*/  IMAD.WIDE R56, R56, R57, c[0x0][0x170] ;  /* 0x00005c0038387625 */ /* 0x000fc600078e0239 */
[----:B------:R-:W5:Y:S04]  /*0f30*/  LDS.U16 R108, [R19+0x6] ;  /* 0x00000600136c7984 */ /* 0x000f680000000400 */
[----:B------:R0:W2:Y:S04]  /*0f40*/  @!P2 LDG.E.EL.128 R44, [R56.64] ;  /* 0x00000004382ca981 */ /* 0x0000a8000c2e1d00 */
[----:B------:R-:W0:Y:S04]  /*0f50*/  LDS.U16 R116, [R19] ;  /* 0x0000000013747984 */ /* 0x000e280000000400 */
[----:B------:R-:W0:Y:S04]  /*0f60*/  LDS.U16 R114, [R19+0x4] ;  /* 0x0000040013727984 */ /* 0x000e280000000400 */
[----:B------:R-:W0:Y:S04]  /*0f70*/  LDS.U16 R115, [R19+0x8] ;  /* 0x0000080013737984 */ /* 0x000e280000000400 */
[----:B------:R-:W0:Y:S04]  /*0f80*/  LDS.U16 R111, [R19+0xa] ;  /* 0x00000a00136f7984 */ /* 0x000e280000000400 */
[----:B------:R-:W0:Y:S04]  /*0f90*/  LDS.U16 R106, [R19+0xc] ;  /* 0x00000c00136a7984 */ /* 0x000e280000000400 */
[----:B------:R-:W1:Y:S04]  /*0fa0*/  LDS.U16 R110, [R19+0xe] ;  /* 0x00000e00136e7984 */ /* 0x000e680000000400 */
[----:B------:R-:W-:Y:S04]  /*0fb0*/  LDS.U16 R103, [R19+0x1040] ;  /* 0x0010400013677984 */ /* 0x000fe80000000400 */
[----:B------:R-:W1:Y:S04]  /*0fc0*/  LDS.U16 R112, [R19+0x1042] ;  /* 0x0010420013707984 */ /* 0x000e680000000400 */
[----:B------:R-:W-:Y:S04]  /*0fd0*/  LDS.U16 R107, [R19+0x1044] ;  /* 0x00104400136b7984 */ /* 0x000fe80000000400 */
[----:B------:R-:W1:Y:S04]  /*0fe0*/  LDS.U16 R104, [R19+0x1046] ;  /* 0x0010460013687984 */ /* 0x000e680000000400 */
[----:B------:R-:W1:Y:S04]  /*0ff0*/  LDS.U16 R113, [R19+0x1048] ;  /* 0x0010480013717984 */ /* 0x000e680000000400 */
[----:B------:R-:W-:Y:S04]  /*1000*/  LDS.U16 R105, [R19+0x104a] ;  /* 0x00104a0013697984 */ /* 0x000fe80000000400 */
[----:B------:R-:W-:Y:S04]  /*1010*/  LDS.U16 R101, [R19+0x104c] ;  /* 0x00104c0013657984 */ /* 0x000fe80000000400 */
[----:B------:R-:W1:Y:S01]  /*1020*/  LDS.U16 R109, [R19+0x104e] ;  /* 0x00104e00136d7984 */ /* 0x000e620000000400 */
[----:B------:R-:W-:Y:S01]  /*1030*/  ISETP.GE.AND P1, PT, R0, 0x80, PT ;  /* 0x000000800000780c */ /* 0x000fe20003f26270 */
[----:B------:R-:W-:Y:S01]  /*1040*/  IMAD.MOV.U32 R117, RZ, RZ, 0x2 ;  /* 0x00000002ff757424 */ /* 0x000fe200078e00ff */
[----:B------:R-:W-:Y:S01]  /*1050*/  ISETP.GE.AND P0, PT, R3, 0x80, PT ;  /* 0x000000800300780c */ /* 0x000fe20003f06270 */
[----:B0-----:R-:W-:Y:S01]  /*1060*/  CS2R R56, SRZ ;  /* 0x0000000000387805 */ /* 0x001fe2000001ff00 */
[----:B------:R-:W-:Y:S01]  /*1070*/  CS2R R58, SRZ ;  /* 0x00000000003a7805 */ /* 0x000fe2000001ff00 */
[----:B------:R-:W-:Y:S01]  /*1080*/  CS2R R60, SRZ ;  /* 0x00000000003c7805 */ /* 0x000fe2000001ff00 */
[----:B------:R-:W-:Y:S01]  /*1090*/  CS2R R62, SRZ ;  /* 0x00000000003e7805 */ /* 0x000fe2000001ff00 */
[----:B------:R-:W-:Y:S06]  /*10a0*/  BAR.SYNC 0x0 ;  /* 0x0000000000007b1d */ /* 0x000fec0000000000 */
[----:B----4-:R-:W-:-:S02]  /*10b0*/  SEL R93, R36, RZ, !P2 ;  /* 0x000000ff245d7207 */ /* 0x010fc40005000000 */
[----:B------:R-:W-:Y:S01]  /*10c0*/  SEL R94, R37, RZ, !P2 ;  /* 0x000000ff255e7207 */ /* 0x000fe20005000000 */
[----:B------:R-:W-:Y:S01]  /*10d0*/  IMAD.SHL.U32 R37, R18, 0x2, RZ ;  /* 0x0000000212257824 */ /* 0x000fe200078e00ff */
[----:B------:R-:W-:Y:S02]  /*10e0*/  PRMT R36, R93, 0x7632, R36 ;  /* 0x000076325d247816 */ /* 0x000fe40000000024 */
[----:B------:R-:W-:-:S03]  /*10f0*/  SEL R95, R38, RZ, !P2 ;  /* 0x000000ff265f7207 */ /* 0x000fc60005000000 */
[----:B------:R0:W-:Y:S01]  /*1100*/  STS.U16 [R37+0x90], R36 ;  /* 0x0000902425007388 */ /* 0x0001e20000000400 */
[----:B------:R-:W-:Y:S02]  /*1110*/  PRMT R38, R94, 0x7632, R38 ;  /* 0x000076325e267816 */ /* 0x000fe40000000026 */
[----:B------:R-:W-:Y:S02]  /*1120*/  SEL R96, R39, RZ, !P2 ;  /* 0x000000ff27607207 */ /* 0x000fe40005000000 */
[----:B--2---:R-:W-:Y:S02]  /*1130*/  SEL R97, R44, RZ, !P2 ;  /* 0x000000ff2c617207 */ /* 0x004fe40005000000 */
[----:B------:R-:W-:Y:S02]  /*1140*/  SEL R98, R45, RZ, !P2 ;  /* 0x000000ff2d627207 */ /* 0x000fe40005000000 */
[----:B0-----:R-:W-:Y:S02]  /*1150*/  IADD3 R36, R12, 0x40000, RZ ;  /* 0x000400000c247810 */ /* 0x001fe40007ffe0ff */
[----:B------:R-:W-:-:S02]  /*1160*/  SEL R99, R46, RZ, !P2 ;  /* 0x000000ff2e637207 */ /* 0x000fc40005000000 */
[----:B------:R-:W-:Y:S02]  /*1170*/  SEL R100, R47, RZ, !P2 ;  /* 0x000000ff2f647207 */ /* 0x000fe40005000000 */
[----:B------:R-:W-:Y:S01]  /*1180*/  IADD3 R78, R9, R36, RZ ;  /* 0x00000024094e7210 */ /* 0x000fe20007ffe0ff */
[----:B------:R0:W-:Y:S01]  /*1190*/  STS.U16 [R37+0x1b0], R38 ;  /* 0x0001b02625007388 */ /* 0x0001e20000000400 */
[----:B------:R-:W-:Y:S02]  /*11a0*/  PRMT R39, R95, 0x7632, R39 ;  /* 0x000076325f277816 */ /* 0x000fe40000000027 */
[----:B------:R-:W-:Y:S02]  /*11b0*/  PRMT R44, R96, 0x7632, R44 ;  /* 0x00007632602c7816 */ /* 0x000fe4000000002c */
[----:B------:R-:W-:Y:S02]  /*11c0*/  PRMT R45, R97, 0x7632, R45 ;  /* 0x00007632612d7816 */ /* 0x000fe4000000002d */
[----:B------:R-:W-:-:S02]  /*11d0*/  PRMT R46, R98, 0x7632, R46 ;  /* 0x00007632622e7816 */ /* 0x000fc4000000002e */
[----:B------:R-:W-:Y:S02]  /*11e0*/  PRMT R47, R99, 0x7632, R47 ;  /* 0x00007632632f7816 */ /* 0x000fe4000000002f */
[----:B0-----:R-:W-:Y:S01]  /*11f0*/  PRMT R38, R100, 0x7632, R38 ;  /* 0x0000763264267816 */ /* 0x001fe20000000026 */
[-C--:B------:R-:W-:Y:S01]  /*1200*/  IMAD.WIDE R78, R78, R117.reuse, c[0x0][0x160] ;  /* 0x000058004e4e7625 */ /* 0x080fe200078e0275 */
[----:B------:R-:W-:Y:S03]  /*1210*/  STS.U16 [R37+0x2d0], R39 ;  /* 0x0002d02725007388 */ /* 0x000fe60000000400 */
[----:B------:R-:W-:Y:S01]  /*1220*/  IMAD.IADD R80, R15, 0x1, R36 ;  /* 0x000000010f507824 */ /* 0x000fe200078e0224 */
[----:B------:R-:W-:Y:S04]  /*1230*/  STS.U16 [R37+0x3f0], R44 ;  /* 0x0003f02c25007388 */ /* 0x000fe80000000400 */
[----:B------:R-:W-:Y:S01]  /*1240*/  STS.U16 [R37+0xd0], R45 ;  /* 0x0000d02d25007388 */ /* 0x000fe20000000400 */
[----:B------:R-:W-:-:S03]  /*1250*/  IMAD.WIDE R80, R80, R117, c[0x0][0x160] ;  /* 0x0000580050507625 */ /* 0x000fc600078e0275 */
[----:B------:R-:W-:Y:S04]  /*1260*/  STS.U16 [R37+0x1f0], R46 ;  /* 0x0001f02e25007388 */ /* 0x000fe80000000400 */
[----:B------:R-:W-:Y:S04]  /*1270*/  STS.U16 [R37+0x310], R47 ;  /* 0x0003102f25007388 */ /* 0x000fe80000000400 */
[----:B------:R-:W-:Y:S04]  /*1280*/  STS.U16 [R37], R93 ;  /* 0x0000005d25007388 */ /* 0x000fe80000000400 */
        /* <DEDUP_REMOVED lines=9> */
[----:B------:R-:W2:Y:S04]  /*1320*/  @!P1 LDG.E.EL.128 R56, [R78.64] ;  /* 0x000000044e389981 */ /* 0x000ea8000c2e1d00 */
[----:B------:R-:W4:Y:S01]  /*1330*/  @!P0 LDG.E.EL.128 R60, [R80.64] ;  /* 0x00000004503c8981 */ /* 0x000f22000c2e1d00 */
[----:B------:R-:W-:-:S05]  /*1340*/  IMAD.SHL.U32 R119, R5, 0x2, RZ ;  /* 0x0000000205777824 */ /* 0x000fca00078e00ff */
[----:B------:R-:W-:Y:S04]  /*1350*/  LDS.128 R44, [R119] ;  /* 0x00000000772c7984 */ /* 0x000fe80000000c00 */
[----:B------:R-:W-:Y:S01]  /*1360*/  LDS.128 R36, [R119+0x1200] ;  /* 0x0012000077247984 */ /* 0x000fe20000000c00 */
[----:B------:R-:W-:-:S03]  /*1370*/  ISETP.GE.AND P5, PT, R69, 0x80, PT ;  /* 0x000000804500780c */ /* 0x000fc60003fa6270 */
[----:B------:R-:W-:Y:S06]  /*1380*/  BAR.SYNC 0x0 ;  /* 0x0000000000007b1d */ /* 0x000fec0000000000 */
[----:B-1----:R-:W-:Y:S01]  /*1390*/  SHF.L.U32 R102, R102, 0x10, RZ ;  /* 0x0000001066667819 */ /* 0x002fe200000006ff */
[----:B-----5:R-:W-:Y:S01]  /*13a0*/  IMAD.U32 R108, R108, 0x10000, RZ ;  /* 0x000100006c6c7824 */ /* 0x020fe200078e00ff */
[----:B------:R-:W-:Y:S01]  /*13b0*/  ISETP.GT.AND P4, PT, R69, 0x7f, PT ;  /* 0x0000007f4500780c */ /* 0x000fe20003f84270 */
[----:B------:R-:W-:Y:S02]  /*13c0*/  IMAD.U32 R116, R116, 0x10000, RZ ;  /* 0x0001000074747824 */ /* 0x000fe400078e00ff */
[----:B------:R-:W-:Y:S01]  /*13d0*/  IMAD.U32 R114, R114, 0x10000, RZ ;  /* 0x0001000072727824 */ /* 0x000fe200078e00ff */
[----:B------:R-:W-:Y:S01]  /*13e0*/  SHF.L.U32 R115, R115, 0x10, RZ ;  /* 0x0000001073737819 */ /* 0x000fe200000006ff */
[----:B------:R-:W-:Y:S01]  /*13f0*/  IMAD.U32 R8, R8, 0x10000, RZ ;  /* 0x0001000008087824 */ /* 0x000fe200078e00ff */
[----:B------:R-:W-:-:S02]  /*1400*/  LOP3.LUT R116, R116, 0x80000000, RZ, 0x3c, !PT ;  /* 0x8000000074747812 */ /* 0x000fc400078e3cff */
[----:B------:R-:W-:Y:S01]  /*1410*/  LOP3.LUT R115, R115, 0x80000000, RZ, 0x3c, !PT ;  /* 0x8000000073737812 */ /* 0x000fe200078e3cff */
[----:B------:R-:W-:Y:S02]  /*1420*/  IMAD.U32 R111, R111, 0x10000, RZ ;  /* 0x000100006f6f7824 */ /* 0x000fe400078e00ff */
[----:B------:R-:W-:Y:S01]  /*1430*/  IMAD.U32 R11, R11, 0x10000, RZ ;  /* 0x000100000b0b7824 */ /* 0x000fe200078e00ff */
[----:B--2---:R-:W-:Y:S02]  /*1440*/  SEL R56, R56, RZ, !P1 ;  /* 0x000000ff38387207 */ /* 0x004fe40004800000 */
[----:B------:R-:W-:Y:S02]  /*1450*/  SEL R118, R57, RZ, !P1 ;  /* 0x000000ff39767207 */ /* 0x000fe40004800000 */
[----:B------:R-:W-:Y:S01]  /*1460*/  SHF.R.U32.HI R124, RZ, 0x10, R56 ;  /* 0x00000010ff7c7819 */ /* 0x000fe20000011638 */
[----:B------:R0:W-:Y:S01]  /*1470*/  STS.U16 [R75], R56 ;  /* 0x000000384b007388 */ /* 0x0001e20000000400 */
[----:B------:R-:W-:-:S02]  /*1480*/  SEL R120, R58, RZ, !P1 ;  /* 0x000000ff3a787207 */ /* 0x000fc40004800000 */
[----:B------:R-:W-:Y:S02]  /*1490*/  SEL R122, R59, RZ, !P1 ;  /* 0x000000ff3b7a7207 */ /* 0x000fe40004800000 */
[----:B----4-:R-:W-:Y:S01]  /*14a0*/  SEL R60, R60, RZ, !P0 ;  /* 0x000000ff3c3c7207 */ /* 0x010fe20004000000 */
[----:B------:R1:W-:Y:S01]  /*14b0*/  STS.U16 [R75+0x104], R118 ;  /* 0x000104764b007388 */ /* 0x0003e20000000400 */
[----:B------:R-:W-:Y:S02]  /*14c0*/  SHF.R.U32.HI R57, RZ, 0x10, R118 ;  /* 0x00000010ff397819 */ /* 0x000fe40000011676 */
[----:B0-----:R-:W-:Y:S02]  /*14d0*/  SEL R56, R61, RZ, !P0 ;  /* 0x000000ff3d387207 */ /* 0x001fe40004000000 */
[----:B------:R-:W-:Y:S02]  /*14e0*/  IADD3 R61, R69, 0x80, RZ ;  /* 0x00000080453d7810 */ /* 0x000fe40007ffe0ff */
[----:B------:R-:W-:-:S02]  /*14f0*/  SHF.R.U32.HI R59, RZ, 0x10, R120 ;  /* 0x00000010ff3b7819 */ /* 0x000fc40000011678 */
[----:B------:R-:W-:Y:S02]  /*1500*/  SEL R58, R63, RZ, !P0 ;  /* 0x000000ff3f3a7207 */ /* 0x000fe40004000000 */
[----:B------:R-:W-:Y:S02]  /*1510*/  SHF.R.U32.HI R119, RZ, 0x10, R122 ;  /* 0x00000010ff777819 */ /* 0x000fe4000001167a */
[----:B------:R-:W-:Y:S02]  /*1520*/  SEL R62, R62, RZ, !P0 ;  /* 0x000000ff3e3e7207 */ /* 0x000fe40004000000 */
[----:B-1----:R-:W-:Y:S01]  /*1530*/  SHF.R.U32.HI R118, RZ, 0x10, R60 ;  /* 0x00000010ff767819 */ /* 0x002fe2000001163c */
[----:B------:R-:W-:Y:S01]  /*1540*/  IMAD R74, R74, 0x100, R61 ;  /* 0x000001004a4a7824 */ /* 0x000fe200078e023d */
[----:B------:R0:W-:Y:S04]  /*1550*/  STS.U16 [R75+0x82], R124 ;  /* 0x0000827c4b007388 */ /* 0x0001e80000000400 */
[----:B------:R1:W-:Y:S04]  /*1560*/  STS.U16 [R75+0x208], R120 ;  /* 0x000208784b007388 */ /* 0x0003e80000000400 */
[----:B------:R2:W-:Y:S01]  /*1570*/  STS.U16 [R75+0x30c], R122 ;  /* 0x00030c7a4b007388 */ /* 0x0005e20000000400 */
[----:B0-----:R-:W-:-:S03]  /*1580*/  SHF.R.U32.HI R124, RZ, 0x10, R58 ;  /* 0x00000010ff7c7819 */ /* 0x001fc6000001163a */
[----:B------:R-:W-:Y:S01]  /*1590*/  STS.U16 [R75+0x186], R57 ;  /* 0x000186394b007388 */ /* 0x000fe20000000400 */
[----:B-1----:R-:W-:-:S03]  /*15a0*/  SHF.R.U32.HI R120, RZ, 0x10, R56 ;  /* 0x00000010ff787819 */ /* 0x002fc60000011638 */
[----:B------:R-:W-:Y:S01]  /*15b0*/  STS.U16 [R75+0x28a], R59 ;  /* 0x00028a3b4b007388 */ /* 0x000fe20000000400 */
[----:B--2---:R-:W-:-:S03]  /*15c0*/  SHF.R.U32.HI R122, RZ, 0x10, R62 ;  /* 0x00000010ff7a7819 */ /* 0x004fc6000001163e */
[----:B------:R0:W-:Y:S04]  /*15d0*/  STS.U16 [R75+0x144], R56 ;  /* 0x000144384b007388 */ /* 0x0001e80000000400 */
[----:B------:R1:W-:Y:S04]  /*15e0*/  STS.U16 [R75+0x34c], R58 ;  /* 0x00034c3a4b007388 */ /* 0x0003e80000000400 */
[----:B------:R-:W-:Y:S01]  /*15f0*/  STS.U16 [R75+0x38e], R119 ;  /* 0x00038e774b007388 */ /* 0x000fe20000000400 */
[----:B0-----:R-:W-:-:S03]  /*1600*/  CS2R R56, SRZ ;  /* 0x0000000000387805 */ /* 0x001fc6000001ff00 */
[----:B------:R0:W-:Y:S01]  /*1610*/  STS.U16 [R75+0xc2], R118 ;  /* 0x0000c2764b007388 */ /* 0x0001e20000000400 */
[----:B-1----:R-:W-:-:S03]  /*1620*/  CS2R R58, SRZ ;  /* 0x00000000003a7805 */ /* 0x002fc6000001ff00 */
[----:B------:R-:W-:Y:S01]  /*1630*/  STS.U16 [R75+0x40], R60 ;  /* 0x0000403c4b007388 */ /* 0x000fe20000000400 */
[----:B0-----:R-:W-:-:S03]  /*1640*/  IMAD.WIDE R118, R74, R117, c[0x0][0x170] ;  /* 0x00005c004a767625 */ /* 0x001fc600078e0275 */
[----:B------:R-:W-:Y:S04]  /*1650*/  STS.U16 [R75+0x248], R62 ;  /* 0x0002483e4b007388 */ /* 0x000fe80000000400 */
[----:B------:R-:W-:Y:S04]  /*1660*/  STS.U16 [R75+0x1c6], R120 ;  /* 0x0001c6784b007388 */ /* 0x000fe80000000400 */
[----:B------:R-:W-:Y:S04]  /*1670*/  STS.U16 [R75+0x2ca], R122 ;  /* 0x0002ca7a4b007388 */ /* 0x000fe80000000400 */
[----:B------:R-:W-:Y:S04]  /*1680*/  STS.U16 [R75+0x3ce], R124 ;  /* 0x0003ce7c4b007388 */ /* 0x000fe80000000400 */
[----:B------:R-:W-:Y:S06]  /*1690*/  BAR.SYNC 0x0 ;  /* 0x0000000000007b1d */ /* 0x000fec0000000000 */
[----:B------:R0:W2:Y:S01]  /*16a0*/  @!P5 LDG.E.EL.128 R56, [R118.64] ;  /* 0x000000047638d981 */ /* 0x0000a2000c2e1d00 */
[----:B------:R-:W-:Y:S01]  /*16b0*/  IMAD R74, R70, 0x100, R61 ;  /* 0x00000100464a7824 */ /* 0x000fe200078e023d */
[----:B------:R-:W-:Y:S01]  /*16c0*/  CS2R R62, SRZ ;  /* 0x00000000003e7805 */ /* 0x000fe2000001ff00 */
[----:B------:R-:W-:-:S02]  /*16d0*/  CS2R R60, SRZ ;  /* 0x00000000003c7805 */ /* 0x000fc4000001ff00 */
[----:B------:R-:W-:-:S05]  /*16e0*/  IMAD.WIDE R74, R74, R117, c[0x0][0x170] ;  /* 0x00005c004a4a7625 */ /* 0x000fca00078e0275 */
[----:B------:R1:W4:Y:S01]  /*16f0*/  @!P5 LDG.E.EL.128 R60, [R74.64] ;  /* 0x000000044a3cd981 */ /* 0x000322000c2e1d00 */
[----:B------:R-:W-:Y:S02]  /*1700*/  PRMT R70, R93, 0x7632, R70 ;  /* 0x000076325d467816 */ /* 0x000fe40000000046 */
[----:B------:R-:W-:-:S03]  /*1710*/  LOP3.LUT R117, R102, 0x80000000, RZ, 0x3c, !PT ;  /* 0x8000000066757812 */ /* 0x000fc600078e3cff */
[----:B------:R-:W-:-:S04]  /*1720*/  IMAD.U32 R70, R70, 0x10000, RZ ;  /* 0x0001000046467824 */ /* 0x000fc800078e00ff */
[----:B------:R-:W-:Y:S01]  /*1730*/  FFMA R102, R70, R117, RZ ;  /* 0x0000007546667223 */ /* 0x000fe200000000ff */
[----:B------:R-:W-:Y:S01]  /*1740*/  IMAD.U32 R117, R21, 0x10000, RZ ;  /* 0x0001000015757824 */ /* 0x000fe200078e00ff */
[----:B------:R-:W-:Y:S02]  /*1750*/  PRMT R21, R94, 0x7632, R21 ;  /* 0x000076325e157816 */ /* 0x000fe40000000015 */
[----:B-1----:R-:W-:Y:S02]  /*1760*/  LOP3.LUT R74, R108, 0x80000000, RZ, 0x3c, !PT ;  /* 0x800000006c4a7812 */ /* 0x002fe400078e3cff */
[----:B------:R-:W-:Y:S02]  /*1770*/  SHF.L.U32 R21, R21, 0x10, RZ ;  /* 0x0000001015157819 */ /* 0x000fe400000006ff */
[----:B------:R-:W-:-:S03]  /*1780*/  PRMT R70, R52, 0x7632, R70 ;  /* 0x0000763234467816 */ /* 0x000fc60000000046 */
[----:B------:R-:W-:Y:S01]  /*1790*/  FFMA R74, R21, R74, RZ ;  /* 0x0000004a154a7223 */ /* 0x000fe200000000ff */
[----:B------:R-:W-:Y:S01]  /*17a0*/  PRMT R21, R53, 0x7632, R21 ;  /* 0x0000763235157816 */ /* 0x000fe20000000015 */
[----:B0-----:R-:W-:Y:S01]  /*17b0*/  IMAD.U32 R119, R70, 0x10000, RZ ;  /* 0x0001000046777824 */ /* 0x001fe200078e00ff */
[----:B------:R-:W-:-:S03]  /*17c0*/  FSEL R70, R102, RZ, P4 ;  /* 0x000000ff66467208 */ /* 0x000fc60002000000 */
[----:B------:R-:W-:Y:S01]  /*17d0*/  IMAD.U32 R102, R21, 0x10000, RZ ;  /* 0x0001000015667824 */ /* 0x000fe200078e00ff */
[----:B------:R-:W-:Y:S01]  /*17e0*/  FSEL R21, R74, RZ, P4 ;  /* 0x000000ff4a157208 */ /* 0x000fe20002000000 */
[----:B------:R-:W-:Y:S01]  /*17f0*/  IMAD.U32 R75, R53, 0x10000, RZ ;  /* 0x00010000354b7824 */ /* 0x000fe200078e00ff */
[----:B------:R-:W-:Y:S01]  /*1800*/  LOP3.LUT R53, R114, 0x80000000, RZ, 0x3c, !PT ;  /* 0x8000000072357812 */ /* 0x000fe200078e3cff */
[----:B------:R-:W-:Y:S02]  /*1810*/  IMAD.U32 R93, R93, 0x10000, RZ ;  /* 0x000100005d5d7824 */ /* 0x000fe400078e00ff */
[----:B------:R-:W-:Y:S01]  /*1820*/  FFMA R21, R102, R8, R21 ;  /* 0x0000000866157223 */ /* 0x000fe20000000015 */
[----:B------:R-:W-:Y:S02]  /*1830*/  IMAD.U32 R94, R94, 0x10000, RZ ;  /* 0x000100005e5e7824 */ /* 0x000fe400078e00ff */
[----:B------:R-:W-:Y:S01]  /*1840*/  IMAD.U32 R8, R95, 0x10000, RZ ;  /* 0x000100005f087824 */ /* 0x000fe200078e00ff */
[----:B------:R-:W-:Y:S01]  /*1850*/  PRMT R95, R55, 0x7632, R95 ;  /* 0x00007632375f7816 */ /* 0x000fe2000000005f */
[----:B------:R-:W-:Y:S01]  /*1860*/  FFMA R93, R93, R116, RZ ;  /* 0x000000745d5d7223 */ /* 0x000fe200000000ff */
[----:B------:R-:W-:Y:S01]  /*1870*/  FFMA R108, R94, R53, RZ ;  /* 0x000000355e6c7223 */ /* 0x000fe200000000ff */
[----:B------:R-:W-:Y:S01]  /*1880*/  FFMA R94, R8, R115, RZ ;  /* 0x00000073085e7223 */ /* 0x000fe200000000ff */
[----:B------:R-:W-:Y:S01]  /*1890*/  FFMA R70, R119, R117, R70 ;  /* 0x0000007577467223 */ /* 0x000fe20000000046 */
[----:B------:R-:W-:-:S02]  /*18a0*/  PRMT R8, R95, 0x7632, R8 ;  /* 0x000076325f087816 */ /* 0x000fc40000000008 */
[----:B------:R-:W-:Y:S02]  /*18b0*/  SHF.L.U32 R117, R52, 0x10, RZ ;  /* 0x0000001034757819 */ /* 0x000fe400000006ff */
[----:B------:R-:W-:Y:S01]  /*18c0*/  FSEL R52, R93, RZ, P4 ;  /* 0x000000ff5d347208 */ /* 0x000fe20002000000 */
[----:B------:R-:W-:Y:S01]  /*18d0*/  IMAD.U32 R106, R106, 0x10000, RZ ;  /* 0x000100006a6a7824 */ /* 0x000fe200078e00ff */
[----:B------:R-:W-:Y:S01]  /*18e0*/  LOP3.LUT R111, R111, 0x80000000, RZ, 0x3c, !PT ;  /* 0x800000006f6f7812 */ /* 0x000fe200078e3cff */
[----:B------:R-:W-:Y:S02]  /*18f0*/  IMAD.U32 R8, R8, 0x10000, RZ ;  /* 0x0001000008087824 */ /* 0x000fe400078e00ff */
[----:B------:R-:W-:Y:S01]  /*1900*/  FFMA R52, R117, R11, R52 ;  /* 0x0000000b75347223 */ /* 0x000fe20000000034 */
[----:B------:R-:W-:Y:S01]  /*1910*/  PRMT R11, R96, 0x7632, R11 ;  /* 0x00007632600b7816 */ /* 0x000fe2000000000b */
[----:B------:R-:W-:Y:S01]  /*1920*/  FFMA R8, R8, R111, RZ ;  /* 0x0000006f08087223 */ /* 0x000fe200000000ff */
[----:B------:R-:W-:-:S02]  /*1930*/  ISETP.GT.AND P3, PT, R69, 0xff, PT ;  /* 0x000000ff4500780c */ /* 0x000fc40003f64270 */
[----:B------:R-:W-:Y:S02]  /*1940*/  SHF.L.U32 R96, R96, 0x10, RZ ;  /* 0x0000001060607819 */ /* 0x000fe400000006ff */
[----:B------:R-:W-:Y:S01]  /*1950*/  LOP3.LUT R115, R106, 0x80000000, RZ, 0x3c, !PT ;  /* 0x800000006a737812 */ /* 0x000fe200078e3cff */
[----:B------:R-:W-:Y:S01]  /*1960*/  IMAD.U32 R110, R110, 0x10000, RZ ;  /* 0x000100006e6e7824 */ /* 0x000fe200078e00ff */
[----:B------:R-:W-:Y:S01]  /*1970*/  PRMT R69, R54, 0x7632, R69 ;  /* 0x0000763236457816 */ /* 0x000fe20000000045 */
[----:B------:R-:W-:Y:S01]  /*1980*/  IMAD.U32 R111, R22, 0x10000, RZ ;  /* 0x00010000166f7824 */ /* 0x000fe200078e00ff */
[----:B------:R-:W-:Y:S01]  /*1990*/  FSEL R8, R8, RZ, P4 ;  /* 0x000000ff08087208 */ /* 0x000fe20002000000 */
[----:B------:R-:W-:Y:S01]  /*19a0*/  FFMA R96, R96, R115, RZ ;  /* 0x0000007360607223 */ /* 0x000fe200000000ff */
[----:B------:R-:W-:Y:S01]  /*19b0*/  LOP3.LUT R110, R110, 0x80000000, RZ, 0x3c, !PT ;  /* 0x800000006e6e7812 */ /* 0x000fe200078e3cff */
[----:B------:R-:W-:Y:S01]  /*19c0*/  IMAD.U32 R115, R69, 0x10000, RZ ;  /* 0x0001000045737824 */ /* 0x000fe200078e00ff */
[----:B------:R-:W-:Y:S01]  /*19d0*/  FSEL R108, R108, RZ, P4 ;  /* 0x000000ff6c6c7208 */ /* 0x000fe20002000000 */
[----:B------:R-:W-:-:S02]  /*19e0*/  IMAD.U32 R11, R11, 0x10000, RZ ;  /* 0x000100000b0b7824 */ /* 0x000fc400078e00ff */
[----:B------:R-:W-:Y:S01]  /*19f0*/  IMAD.U32 R106, R67, 0x10000, RZ ;  /* 0x00010000436a7824 */ /* 0x000fe200078e00ff */
[--C-:B------:R-:W-:Y:S01]  /*1a00*/  FFMA R22, R115, R111, R8.reuse ;  /* 0x0000006f73167223 */ /* 0x100fe20000000008 */
[----:B------:R-:W-:Y:S01]  /*1a10*/  IMAD.U32 R112, R112, 0x10000, RZ ;  /* 0x0001000070707824 */ /* 0x000fe200078e00ff */
[----:B------:R-:W-:Y:S01]  /*1a20*/  PRMT R8, R97, 0x7632, R8 ;  /* 0x0000763261087816 */ /* 0x000fe20000000008 */
[----:B------:R-:W-:Y:S01]  /*1a30*/  FFMA R11, R11, R110, RZ ;  /* 0x0000006e0b0b7223 */ /* 0x000fe200000000ff */
[----:B------:R-:W-:Y:S01]  /*1a40*/  IMAD.U32 R110, R17, 0x10000, RZ ;  /* 0x00010000116e7824 */ /* 0x000fe200078e00ff */
[----:B------:R-:W-:Y:S01]  /*1a50*/  FFMA R17, R75, R106, R108 ;  /* 0x0000006a4b117223 */ /* 0x000fe2000000006c */
[----:B------:R-:W-:Y:S01]  /*1a60*/  LOP3.LUT R75, R112, 0x80000000, RZ, 0x3c, !PT ;  /* 0x80000000704b7812 */ /* 0x000fe200078e3cff */
[----:B------:R-:W-:Y:S01]  /*1a70*/  IMAD.U32 R8, R8, 0x10000, RZ ;  /* 0x0001000008087824 */ /* 0x000fe200078e00ff */
[----:B------:R-:W-:Y:S01]  /*1a80*/  SHF.L.U32 R64, R64, 0x10, RZ ;  /* 0x0000001040407819 */ /* 0x000fe200000006ff */
[----:B------:R-:W-:Y:S01]  /*1a90*/  IMAD.U32 R74, R54, 0x10000, RZ ;  /* 0x00010000364a7824 */ /* 0x000fe200078e00ff */
[----:B------:R-:W-:Y:S01]  /*1aa0*/  FSEL R67, R94, RZ, P4 ;  /* 0x000000ff5e437208 */ /* 0x000fe20002000000 */
[----:B------:R-:W-:Y:S01]  /*1ab0*/  IMAD.U32 R102, R55, 0x10000, RZ ;  /* 0x0001000037667824 */ /* 0x000fe200078e00ff */
[----:B------:R-:W-:Y:S01]  /*1ac0*/  FSEL R69, R96, RZ, P4 ;  /* 0x000000ff60457208 */ /* 0x000fe20002000000 */
[----:B------:R-:W-:Y:S01]  /*1ad0*/  IMAD.U32 R16, R16, 0x10000, RZ ;  /* 0x0001000010107824 */ /* 0x000fe200078e00ff */
[----:B------:R-:W-:Y:S01]  /*1ae0*/  SHF.L.U32 R114, R95, 0x10, RZ ;  /* 0x000000105f727819 */ /* 0x000fe200000006ff */
[----:B------:R-:W-:Y:S01]  /*1af0*/  FFMA R8, R8, R75, RZ ;  /* 0x0000004b08087223 */ /* 0x000fe200000000ff */
[----:B------:R-:W-:Y:S01]  /*1b00*/  FSEL R11, R11, RZ, P4 ;  /* 0x000000ff0b0b7208 */ /* 0x000fe20002000000 */
[----:B------:R-:W-:Y:S01]  /*1b10*/  IMAD.U32 R75, R23, 0x10000, RZ ;  /* 0x00010000174b7824 */ /* 0x000fe200078e00ff */
[----:B------:R-:W-:Y:S01]  /*1b20*/  FFMA R64, R74, R64, R67 ;  /* 0x000000404a407223 */ /* 0x000fe20000000043 */
[----:B------:R-:W0:Y:S01]  /*1b30*/  LDS.U16 R23, [R19+0x6] ;  /* 0x0000060013177984 */ /* 0x000e220000000400 */
[----:B------:R-:W-:Y:S01]  /*1b40*/  FFMA R67, R102, R16, R69 ;  /* 0x0000001066437223 */ /* 0x000fe20000000045 */
[----:B------:R-:W-:Y:S01]  /*1b50*/  IMAD.U32 R103, R103, 0x10000, RZ ;  /* 0x0001000067677824 */ /* 0x000fe200078e00ff */
[--C-:B------:R-:W-:Y:S01]  /*1b60*/  FFMA R69, R114, R110, R11.reuse ;  /* 0x0000006e72457223 */ /* 0x100fe2000000000b */
[----:B------:R-:W-:Y:S01]  /*1b70*/  IMAD.U32 R104, R104, 0x10000, RZ ;  /* 0x0001000068687824 */ /* 0x000fe200078e00ff */
[----:B------:R-:W-:Y:S01]  /*1b80*/  PRMT R11, R98, 0x7632, R11 ;  /* 0x00007632620b7816 */ /* 0x000fe2000000000b */
[----:B------:R-:W-:Y:S01]  /*1b90*/  IMAD.U32 R107, R107, 0x10000, RZ ;  /* 0x000100006b6b7824 */ /* 0x000fe200078e00ff */
[----:B------:R-:W-:Y:S01]  /*1ba0*/  LOP3.LUT R74, R103, 0x80000000, RZ, 0x3c, !PT ;  /* 0x80000000674a7812 */ /* 0x000fe200078e3cff */
[----:B------:R-:W-:Y:S01]  /*1bb0*/  IMAD.U32 R97, R97, 0x10000, RZ ;  /* 0x0001000061617824 */ /* 0x000fe200078e00ff */
[----:B------:R-:W-:-:S02]  /*1bc0*/  LOP3.LUT R104, R104, 0x80000000, RZ, 0x3c, !PT ;  /* 0x8000000068687812 */ /* 0x000fc400078e3cff */
[----:B------:R-:W-:Y:S01]  /*1bd0*/  SHF.L.U32 R11, R11, 0x10, RZ ;  /* 0x000000100b0b7819 */ /* 0x000fe200000006ff */
[----:B------:R-:W-:Y:S01]  /*1be0*/  FFMA R97, R97, R74, RZ ;  /* 0x0000004a61617223 */ /* 0x000fe200000000ff */
[----:B------:R-:W-:Y:S02]  /*1bf0*/  PRMT R54, R48, 0x7632, R54 ;  /* 0x0000763230367816 */ /* 0x000fe40000000036 */
[----:B------:R-:W-:Y:S01]  /*1c00*/  SHF.L.U32 R94, R20, 0x10, RZ ;  /* 0x00000010145e7819 */ /* 0x000fe200000006ff */
[----:B------:R-:W-:Y:S01]  /*1c10*/  IMAD.U32 R98, R98, 0x10000, RZ ;  /* 0x0001000062627824 */ /* 0x000fe200078e00ff */
[----:B------:R-:W-:Y:S01]  /*1c20*/  LOP3.LUT R107, R107, 0x80000000, RZ, 0x3c, !PT ;  /* 0x800000006b6b7812 */ /* 0x000fe200078e3cff */
[----:B------:R-:W1:Y:S01]  /*1c30*/  LDS.U16 R20, [R19+0x2] ;  /* 0x0000020013147984 */ /* 0x000e620000000400 */
[----:B------:R-:W-:Y:S01]  /*1c40*/  FFMA R11, R11, R104, RZ ;  /* 0x000000680b0b7223 */ /* 0x000fe200000000ff */
[----:B------:R-:W-:Y:S01]  /*1c50*/  PRMT R93, R49, 0x7632, R93 ;  /* 0x00007632315d7816 */ /* 0x000fe2000000005d */
[----:B------:R-:W-:Y:S01]  /*1c60*/  IMAD.U32 R95, R54, 0x10000, RZ ;  /* 0x00010000365f7824 */ /* 0x000fe200078e00ff */
[----:B------:R-:W-:Y:S01]  /*1c70*/  SHF.L.U32 R113, R113, 0x10, RZ ;  /* 0x0000001071717819 */ /* 0x000fe200000006ff */
[----:B------:R-:W-:Y:S01]  /*1c80*/  FFMA R98, R98, R107, RZ ;  /* 0x0000006b62627223 */ /* 0x000fe200000000ff */
[----:B------:R-:W-:Y:S01]  /*1c90*/  FSEL R54, R97, RZ, P4 ;  /* 0x000000ff61367208 */ /* 0x000fe20002000000 */
[----:B------:R-:W-:Y:S01]  /*1ca0*/  IMAD.U32 R55, R48, 0x10000, RZ ;  /* 0x0001000030377824 */ /* 0x000fe200078e00ff */
[----:B------:R-:W-:Y:S01]  /*1cb0*/  FSEL R11, R11, RZ, P4 ;  /* 0x000000ff0b0b7208 */ /* 0x000fe20002000000 */
[----:B------:R-:W-:Y:S01]  /*1cc0*/  IMAD.U32 R13, R13, 0x10000, RZ ;  /* 0x000100000d0d7824 */ /* 0x000fe200078e00ff */
[----:B------:R-:W-:Y:S01]  /*1cd0*/  LOP3.LUT R113, R113, 0x80000000, RZ, 0x3c, !PT ;  /* 0x8000000071717812 */ /* 0x000fe200078e3cff */
[----:B------:R-:W-:-:S02]  /*1ce0*/  IMAD.U32 R74, R65, 0x10000, RZ ;  /* 0x00010000414a7824 */ /* 0x000fc400078e00ff */
[----:B------:R-:W-:Y:S02]  /*1cf0*/  IMAD.U32 R96, R93, 0x10000, RZ ;  /* 0x000100005d607824 */ /* 0x000fe400078e00ff */
[----:B------:R-:W-:Y:S01]  /*1d00*/  IMAD.U32 R16, R99, 0x10000, RZ ;  /* 0x0001000063107824 */ /* 0x000fe200078e00ff */
[----:B------:R-:W-:Y:S01]  /*1d10*/  SHF.L.U32 R49, R49, 0x10, RZ ;  /* 0x0000001031317819 */ /* 0x000fe200000006ff */
[----:B------:R-:W-:Y:S01]  /*1d20*/  FFMA R55, R55, R13, R54 ;  /* 0x0000000d37377223 */ /* 0x000fe20000000036 */
[----:B------:R-:W-:Y:S01]  /*1d30*/  FSEL R98, R98, RZ, P4 ;  /* 0x000000ff62627208 */ /* 0x000fe20002000000 */
[----:B------:R-:W-:Y:S01]  /*1d40*/  IMAD.U32 R66, R66, 0x10000, RZ ;  /* 0x0001000042427824 */ /* 0x000fe200078e00ff */
[--C-:B------:R-:W-:Y:S01]  /*1d50*/  FFMA R13, R96, R74, R11.reuse ;  /* 0x0000004a600d7223 */ /* 0x100fe2000000000b */
[----:B------:R-:W-:Y:S01]  /*1d60*/  FFMA R16, R16, R113, RZ ;  /* 0x0000007110107223 */ /* 0x000fe200000000ff */
[----:B------:R-:W-:Y:S01]  /*1d70*/  SHF.L.U32 R109, R109, 0x10, RZ ;  /* 0x000000106d6d7819 */ /* 0x000fe200000006ff */
[----:B------:R-:W5:Y:S01]  /*1d80*/  LDS.U16 R54, [R19] ;  /* 0x0000000013367984 */ /* 0x000f620000000400 */
[----:B------:R-:W-:Y:S01]  /*1d90*/  PRMT R11, R100, 0x7632, R11 ;  /* 0x00007632640b7816 */ /* 0x000fe2000000000b */
[----:B------:R-:W-:Y:S01]  /*1da0*/  FFMA R49, R49, R66, R98 ;  /* 0x0000004231317223 */ /* 0x000fe20000000062 */
[----:B------:R-:W-:-:S02]  /*1db0*/  LOP3.LUT R66, R109, 0x80000000, RZ, 0x3c, !PT ;  /* 0x800000006d427812 */ /* 0x000fc400078e3cff */
[----:B------:R-:W-:Y:S01]  /*1dc0*/  PRMT R48, R50, 0x7632, R48 ;  /* 0x0000763232307816 */ /* 0x000fe20000000030 */
[----:B------:R-:W-:Y:S01]  /*1dd0*/  IMAD.U32 R11, R11, 0x10000, RZ ;  /* 0x000100000b0b7824 */ /* 0x000fe200078e00ff */
[----:B------:R-:W-:Y:S01]  /*1de0*/  FSEL R65, R16, RZ, P4 ;  /* 0x000000ff10417208 */ /* 0x000fe20002000000 */
[----:B------:R-:W-:Y:S01]  /*1df0*/  IMAD.U32 R50, R50, 0x10000, RZ ;  /* 0x0001000032327824 */ /* 0x000fe200078e00ff */
[----:B------:R-:W-:Y:S01]  /*1e00*/  FSEL R8, R8, RZ, P4 ;  /* 0x000000ff08087208 */ /* 0x000fe20002000000 */
[----:B------:R-:W-:Y:S01]  /*1e10*/  FFMA R11, R11, R66, RZ ;  /* 0x000000420b0b7223 */ /* 0x000fe200000000ff */
[----:B------:R-:W-:Y:S01]  /*1e20*/  SHF.L.U32 R66, R7, 0x10, RZ ;  /* 0x0000001007427819 */ /* 0x000fe200000006ff */
[----:B------:R-:W-:Y:S01]  /*1e30*/  FFMA R50, R50, R94, R65 ;  /* 0x0000005e32327223 */ /* 0x000fe20000000041 */
[----:B------:R-:W-:Y:S01]  /*1e40*/  IMAD.U32 R7, R14, 0x10000, RZ ;  /* 0x000100000e077824 */ /* 0x000fe200078e00ff */
[----:B------:R-:W3:Y:S01]  /*1e50*/  LDS.U16 R65, [R19+0x4] ;  /* 0x0000040013417984 */ /* 0x000ee20000000400 */
[----:B------:R-:W-:Y:S01]  /*1e60*/  FFMA R16, R95, R75, R8 ;  /* 0x0000004b5f107223 */ /* 0x000fe20000000008 */
[----:B------:R-:W-:Y:S01]  /*1e70*/  IMAD.U32 R95, R48, 0x10000, RZ ;  /* 0x00010000305f7824 */ /* 0x000fe200078e00ff */
[----:B0-----:R-:W-:Y:S01]  /*1e80*/  SHF.L.U32 R93, R23, 0x10, RZ ;  /* 0x00000010175d7819 */ /* 0x001fe200000006ff */
[----:B------:R-:W0:Y:S01]  /*1e90*/  LDS.U16 R48, [R19+0x8] ;  /* 0x0000080013307984 */ /* 0x000e220000000400 */
[----:B------:R-:W-:-:S02]  /*1ea0*/  IMAD.U32 R75, R68, 0x10000, RZ ;  /* 0x00010000444b7824 */ /* 0x000fc400078e00ff */
[----:B-1----:R-:W-:Y:S02]  /*1eb0*/  IMAD.U32 R74, R20, 0x10000, RZ ;  /* 0x00010000144a7824 */ /* 0x002fe400078e00ff */
[----:B------:R-:W-:Y:S01]  /*1ec0*/  IMAD.U32 R101, R101, 0x10000, RZ ;  /* 0x0001000065657824 */ /* 0x000fe200078e00ff */
[----:B------:R-:W-:Y:S01]  /*1ed0*/  PRMT R53, R51, 0x7632, R53 ;  /* 0x0000763233357816 */ /* 0x000fe20000000035 */
[----:B------:R-:W-:Y:S01]  /*1ee0*/  IMAD.U32 R105, R105, 0x10000, RZ ;  /* 0x0001000069697824 */ /* 0x000fe200078e00ff */
[----:B------:R-:W-:Y:S01]  /*1ef0*/  PRMT R8, R99, 0x7632, R8 ;  /* 0x0000763263087816 */ /* 0x000fe20000000008 */
[----:B------:R-:W-:Y:S01]  /*1f00*/  IMAD.U32 R100, R100, 0x10000, RZ ;  /* 0x0001000064647824 */ /* 0x000fe200078e00ff */
[----:B------:R-:W-:Y:S01]  /*1f10*/  LOP3.LUT R101, R101, 0x80000000, RZ, 0x3c, !PT ;  /* 0x8000000065657812 */ /* 0x000fe200078e3cff */
[----:B------:R-:W-:Y:S01]  /*1f20*/  IMAD.U32 R94, R53, 0x10000, RZ ;  /* 0x00010000355e7824 */ /* 0x000fe200078e00ff */
[----:B------:R-:W-:Y:S01]  /*1f30*/  FSEL R20, R11, RZ, P4 ;  /* 0x000000ff0b147208 */ /* 0x000fe20002000000 */
[----:B------:R-:W-:Y:S01]  /*1f40*/  IMAD.U32 R8, R8, 0x10000, RZ ;  /* 0x0001000008087824 */ /* 0x000fe200078e00ff */
[----:B------:R-:W-:Y:S01]  /*1f50*/  LOP3.LUT R105, R105, 0x80000000, RZ, 0x3c, !PT ;  /* 0x8000000069697812 */ /* 0x000fe200078e3cff */
[----:B------:R-:W-:-:S02]  /*1f60*/  FFMA R100, R100, R101, RZ ;  /* 0x0000006564647223 */ /* 0x000fc400000000ff */
[----:B------:R-:W-:Y:S02]  /*1f70*/  FFMA R7, R7, R94, R20 ;  /* 0x0000005e07077223 */ /* 0x000fe40000000014 */
[----:B------:R-:W-:Y:S01]  /*1f80*/  LDS.U16 R20, [R19+0x1040] ;  /* 0x0010400013147984 */ /* 0x000fe20000000400 */
[----:B------:R-:W-:Y:S02]  /*1f90*/  FSEL R53, R100, RZ, P4 ;  /* 0x000000ff64357208 */ /* 0x000fe40002000000 */
[----:B-----5:R-:W-:Y:S01]  /*1fa0*/  SHF.L.U32 R54, R54, 0x10, RZ ;  /* 0x0000001036367819 */ /* 0x020fe200000006ff */
[----:B------:R-:W-:Y:S01]  /*1fb0*/  IMAD.U32 R51, R51, 0x10000, RZ ;  /* 0x0001000033337824 */ /* 0x000fe200078e00ff */
[----:B------:R-:W-:Y:S01]  /*1fc0*/  FFMA R8, R8, R105, RZ ;  /* 0x0000006908087223 */ /* 0x000fe200000000ff */
[----:B------:R-:W-:Y:S02]  /*1fd0*/  IMAD.U32 R85, R85, 0x10000, RZ ;  /* 0x0001000055557824 */ /* 0x000fe400078e00ff */
[----:B------:R-:W-:-:S02]  /*1fe0*/  FFMA R51, R66, R51, R53 ;  /* 0x0000003342337223 */ /* 0x000fc40000000035 */
[----:B------:R-:W-:Y:S01]  /*1ff0*/  FSEL R8, R8, RZ, P4 ;  /* 0x000000ff08087208 */ /* 0x000fe20002000000 */
[----:B------:R-:W-:Y:S01]  /*2000*/  LDS.U16 R66, [R19+0xe] ;  /* 0x00000e0013427984 */ /* 0x000fe20000000400 */
[----:B------:R-:W-:Y:S01]  /*2010*/  FSEL R11, R85, RZ, P3 ;  /* 0x000000ff550b7208 */ /* 0x000fe20001800000 */
[----:B---3--:R-:W-:Y:S02]  /*2020*/  IMAD.U32 R94, R65, 0x10000, RZ ;  /* 0x00010000415e7824 */ /* 0x008fe400078e00ff */
[----:B------:R-:W-:Y:S01]  /*2030*/  FFMA R8, R95, R75, R8 ;  /* 0x0000004b5f087223 */ /* 0x000fe20000000008 */
[----:B0-----:R-:W-:Y:S02]  /*2040*/  IMAD.U32 R75, R48, 0x10000, RZ ;  /* 0x00010000304b7824 */ /* 0x001fe400078e00ff */
[----:B------:R-:W-:Y:S02]  /*2050*/  IMAD.U32 R90, R90, 0x10000, RZ ;  /* 0x000100005a5a7824 */ /* 0x000fe400078e00ff */
[----:B------:R-:W-:Y:S01]  /*2060*/  IMAD.U32 R71, R71, 0x10000, RZ ;  /* 0x0001000047477824 */ /* 0x000fe200078e00ff */
[----:B------:R-:W-:-:S02]  /*2070*/  SHF.L.U32 R73, R73, 0x10, RZ ;  /* 0x0000001049497819 */ /* 0x000fc400000006ff */
[----:B--2---:R-:W-:-:S04]  /*2080*/  SEL R56, R56, RZ, !P5 ;  /* 0x000000ff38387207 */ /* 0x004fc80006800000 */
[----:B------:R-:W-:-:S05]  /*2090*/  PRMT R14, R56, 0x7632, R14 ;  /* 0x00007632380e7816 */ /* 0x000fca000000000e */
[----:B------:R-:W-:Y:S02]  /*20a0*/  IMAD.U32 R23, R14, 0x10000, RZ ;  /* 0x000100000e177824 */ /* 0x000fe400078e00ff */
[----:B------:R-:W0:Y:S01]  /*20b0*/  LDS.U16 R14, [R19+0xa] ;  /* 0x00000a00130e7984 */ /* 0x000e220000000400 */
[----:B------:R-:W-:Y:S01]  /*20c0*/  SEL R57, R57, RZ, !P5 ;  /* 0x000000ff39397207 */ /* 0x000fe20006800000 */
[----:B------:R-:W-:-:S03]  /*20d0*/  FMUL R23, R23, R74 ;  /* 0x0000004a17177220 */ /* 0x000fc60000400000 */
[----:B------:R-:W-:Y:S02]  /*20e0*/  PRMT R68, R57, 0x7632, R68 ;  /* 0x0000763239447816 */ /* 0x000fe40000000044 */
[----:B------:R-:W-:-:S03]  /*20f0*/  FSEL R23, R23, RZ, !P5 ;  /* 0x000000ff17177208 */ /* 0x000fc60006800000 */
[----:B------:R-:W-:-:S04]  /*2100*/  IMAD.U32 R68, R68, 0x10000, RZ ;  /* 0x0001000044447824 */ /* 0x000fc800078e00ff */
[----:B------:R-:W-:Y:S01]  /*2110*/  FMUL R68, R68, R93 ;  /* 0x0000005d44447220 */ /* 0x000fe20000400000 */
[----:B------:R-:W-:Y:S01]  /*2120*/  FADD R70, R70, R23 ;  /* 0x0000001746467221 */ /* 0x000fe20000000000 */
[----:B------:R-:W-:-:S03]  /*2130*/  IMAD.U32 R23, R56, 0x10000, RZ ;  /* 0x0001000038177824 */ /* 0x000fc600078e00ff */
[----:B------:R-:W-:Y:S01]  /*2140*/  FSEL R68, R68, RZ, !P5 ;  /* 0x000000ff44447208 */ /* 0x000fe20006800000 */
[----:B------:R-:W-:Y:S01]  /*2150*/  FMUL R23, R23, R54 ;  /* 0x0000003617177220 */ /* 0x000fe20000400000 */
[----:B------:R-:W-:Y:S01]  /*2160*/  SEL R58, R58, RZ, !P5 ;  /* 0x000000ff3a3a7207 */ /* 0x000fe20006800000 */
[----:B------:R-:W-:Y:S01]  /*2170*/  IMAD.U32 R53, R57, 0x10000, RZ ;  /* 0x0001000039357824 */ /* 0x000fe200078e00ff */
[----:B------:R-:W-:Y:S01]  /*2180*/  LDS.U16 R54, [R19+0x1042] ;  /* 0x0010420013367984 */ /* 0x000fe20000000400 */
[----:B------:R-:W-:-:S03]  /*2190*/  FADD R74, R21, R68 ;  /* 0x00000044154a7221 */ /* 0x000fc60000000000 */
[----:B------:R-:W1:Y:S01]  /*21a0*/  LDS.U16 R68, [R19+0xc] ;  /* 0x00000c0013447984 */ /* 0x000e620000000400 */
[----:B------:R-:W-:Y:S02]  /*21b0*/  FSEL R65, R23, RZ, !P5 ;  /* 0x000000ff17417208 */ /* 0x000fe40006800000 */
[C---:B------:R-:W-:Y:S01]  /*21c0*/  PRMT R23, R58.reuse, 0x7632, R23 ;  /* 0x000076323a177816 */ /* 0x040fe20000000017 */
[----:B------:R-:W-:Y:S01]  /*21d0*/  FMUL R53, R53, R94 ;  /* 0x0000005e35357220 */ /* 0x000fe20000400000 */
[----:B------:R-:W-:-:S03]  /*21e0*/  SHF.L.U32 R48, R58, 0x10, RZ ;  /* 0x000000103a307819 */ /* 0x000fc600000006ff */
[----:B------:R-:W-:Y:S01]  /*21f0*/  IMAD.U32 R23, R23, 0x10000, RZ ;  /* 0x0001000017177824 */ /* 0x000fe200078e00ff */
[----:B------:R-:W-:Y:S01]  /*2200*/  FADD R11, R11, R70 ;  /* 0x000000460b0b7221 */ /* 0x000fe20000000000 */
[----:B0-----:R-:W-:Y:S01]  /*2210*/  IMAD.U32 R14, R14, 0x10000, RZ ;  /* 0x000100000e0e7824 */ /* 0x001fe200078e00ff */
[----:B------:R-:W-:Y:S01]  /*2220*/  FSEL R70, R53, RZ, !P5 ;  /* 0x000000ff35467208 */ /* 0x000fe20006800000 */
[----:B------:R-:W-:Y:S02]  /*2230*/  FMUL R48, R48, R75 ;  /* 0x0000004b30307220 */ /* 0x000fe40000400000 */
[----:B------:R-:W-:Y:S01]  /*2240*/  FMUL R14, R23, R14 ;  /* 0x0000000e170e7220 */ /* 0x000fe20000400000 */
[----:B------:R-:W-:Y:S01]  /*2250*/  FADD R52, R52, R65 ;  /* 0x0000004134347221 */ /* 0x000fe20000000000 */
[----:B------:R-:W-:Y:S01]  /*2260*/  FSEL R23, R90, RZ, P3 ;  /* 0x000000ff5a177208 */ /* 0x000fe20001800000 */
[----:B------:R-:W-:Y:S01]  /*2270*/  FADD R70, R17, R70 ;  /* 0x0000004611467221 */ /* 0x000fe20000000000 */
[----:B------:R-:W-:-:S02]  /*2280*/  FSEL R53, R48, RZ, !P5 ;  /* 0x000000ff30357208 */ /* 0x000fc40006800000 */
[----:B------:R-:W-:Y:S01]  /*2290*/  FSEL R65, R14, RZ, !P5 ;  /* 0x000000ff0e417208 */ /* 0x000fe20006800000 */
[----:B------:R-:W0:Y:S01]  /*22a0*/  LDS.U16 R48, [R19+0x1044] ;  /* 0x0010440013307984 */ /* 0x000e220000000400 */
[----:B------:R-:W-:-:S03]  /*22b0*/  FADD R23, R23, R70 ;  /* 0x0000004617177221 */ /* 0x000fc60000000000 */
[----:B------:R-:W-:Y:S01]  /*22c0*/  FADD R70, R22, R65 ;  /* 0x0000004116467221 */ /* 0x000fe20000000000 */
[----:B------:R-:W-:Y:S01]  /*22d0*/  FSEL R17, R71, RZ, P3 ;  /* 0x000000ff47117208 */ /* 0x000fe20001800000 */
[----:B------:R-:W2:Y:S01]  /*22e0*/  LDS.U16 R22, [R19+0x1046] ;  /* 0x0010460013167984 */ /* 0x000ea20000000400 */
[----:B------:R-:W-:Y:S01]  /*22f0*/  SEL R59, R59, RZ, !P5 ;  /* 0x000000ff3b3b7207 */ /* 0x000fe20006800000 */
[----:B------:R-:W-:Y:S02]  /*2300*/  FADD R64, R64, R53 ;  /* 0x0000003540407221 */ /* 0x000fe40000000000 */
[----:B------:R-:W3:Y:S01]  /*2310*/  LDS.U16 R14, [R19+0x104a] ;  /* 0x00104a00130e7984 */ /* 0x000ee20000000400 */
[----:B------:R-:W-:Y:S01]  /*2320*/  FSEL R53, R73, RZ, P3 ;  /* 0x000000ff49357208 */ /* 0x000fe20001800000 */
[----:B------:R-:W-:Y:S01]  /*2330*/  FADD R17, R17, R52 ;  /* 0x0000003411117221 */ /* 0x000fe20000000000 */
[----:B------:R-:W-:Y:S01]  /*2340*/  IMAD.U32 R73, R20, 0x10000, RZ ;  /* 0x0001000014497824 */ /* 0x000fe200078e00ff */
[----:B------:R-:W5:Y:S01]  /*2350*/  LDS.U16 R52, [R19+0x1048] ;  /* 0x0010480013347984 */ /* 0x000f620000000400 */
[----:B----4-:R-:W-:-:S02]  /*2360*/  SEL R60, R60, RZ, !P5 ;  /* 0x000000ff3c3c7207 */ /* 0x010fc40006800000 */
[----:B------:R-:W-:Y:S01]  /*2370*/  PRMT R20, R59, 0x7632, R20 ;  /* 0x000076323b147816 */ /* 0x000fe20000000014 */
[--C-:B------:R-:W-:Y:S01]  /*2380*/  FADD R53, R53, R64.reuse ;  /* 0x0000004035357221 */ /* 0x100fe20000000000 */
[----:B------:R-:W-:Y:S01]  /*2390*/  SHF.L.U32 R65, R59, 0x10, RZ ;  /* 0x000000103b417819 */ /* 0x000fe200000006ff */
[----:B-1----:R-:W-:Y:S01]  /*23a0*/  IMAD.U32 R68, R68, 0x10000, RZ ;  /* 0x0001000044447824 */ /* 0x002fe200078e00ff */
[----:B------:R-:W-:Y:S01]  /*23b0*/  PRMT R64, R60, 0x7632, R64 ;  /* 0x000076323c407816 */ /* 0x000fe20000000040 */
[----:B------:R-:W-:Y:S02]  /*23c0*/  IMAD.U32 R20, R20, 0x10000, RZ ;  /* 0x0001000014147824 */ /* 0x000fe400078e00ff */
[----:B------:R-:W-:Y:S01]  /*23d0*/  IMAD.U32 R71, R66, 0x10000, RZ ;  /* 0x0001000042477824 */ /* 0x000fe200078e00ff */
[----:B------:R-:W-:Y:S01]  /*23e0*/  SHF.L.U32 R64, R64, 0x10, RZ ;  /* 0x0000001040407819 */ /* 0x000fe200000006ff */
[----:B------:R-:W-:Y:S01]  /*23f0*/  IMAD.U32 R75, R54, 0x10000, RZ ;  /* 0x00010000364b7824 */ /* 0x000fe200078e00ff */
[----:B------:R-:W-:Y:S01]  /*2400*/  FMUL R66, R65, R68 ;  /* 0x0000004441427220 */ /* 0x000fe20000400000 */
[----:B------:R-:W-:-:S02]  /*2410*/  FMUL R68, R20, R71 ;  /* 0x0000004714447220 */ /* 0x000fc40000400000 */
[----:B------:R-:W1:Y:S01]  /*2420*/  LDS.U16 R20, [R19+0x104c] ;  /* 0x00104c0013147984 */ /* 0x000e620000000400 */
[----:B------:R-:W-:Y:S01]  /*2430*/  FMUL R64, R64, R75 ;  /* 0x0000004b40407220 */ /* 0x000fe20000400000 */
[----:B------:R-:W-:Y:S01]  /*2440*/  SEL R61, R61, RZ, !P5 ;  /* 0x000000ff3d3d7207 */ /* 0x000fe20006800000 */
[----:B------:R-:W-:Y:S01]  /*2450*/  IMAD.U32 R54, R60, 0x10000, RZ ;  /* 0x000100003c367824 */ /* 0x000fe200078e00ff */
[----:B------:R-:W4:Y:S02]  /*2460*/  LDS.U16 R19, [R19+0x104e] ;  /* 0x00104e0013137984 */ /* 0x000f240000000400 */
[----:B------:R-:W-:Y:S01]  /*2470*/  FSEL R71, R64, RZ, !P5 ;  /* 0x000000ff40477208 */ /* 0x000fe20006800000 */
[----:B------:R-:W-:Y:S01]  /*2480*/  FMUL R54, R54, R73 ;  /* 0x0000004936367220 */ /* 0x000fe20000400000 */
[----:B------:R-:W-:Y:S01]  /*2490*/  SEL R62, R62, RZ, !P5 ;  /* 0x000000ff3e3e7207 */ /* 0x000fe20006800000 */
[----:B0-----:R-:W-:Y:S02]  /*24a0*/  IMAD.U32 R73, R48, 0x10000, RZ ;  /* 0x0001000030497824 */ /* 0x001fe400078e00ff */
[----:B------:R-:W-:Y:S01]  /*24b0*/  FADD R64, R16, R71 ;  /* 0x0000004710407221 */ /* 0x000fe20000000000 */
[----:B------:R-:W-:-:S04]  /*24c0*/  IMAD.U32 R16, R61, 0x10000, RZ ;  /* 0x000100003d107824 */ /* 0x000fc800078e00ff */
[----:B------:R-:W-:Y:S01]  /*24d0*/  FMUL R48, R16, R73 ;  /* 0x0000004910307220 */ /* 0x000fe20000400000 */
[----:B--2---:R-:W-:Y:S02]  /*24e0*/  SHF.L.U32 R73, R22, 0x10, RZ ;  /* 0x0000001016497819 */ /* 0x004fe400000006ff */
[----:B------:R-:W-:Y:S01]  /*24f0*/  PRMT R22, R62, 0x7632, R22 ;  /* 0x000076323e167816 */ /* 0x000fe20000000016 */
[----:B---3--:R-:W-:Y:S01]  /*2500*/  IMAD.U32 R85, R14, 0x10000, RZ ;  /* 0x000100000e557824 */ /* 0x008fe200078e00ff */
[----:B------:R-:W-:-:S03]  /*2510*/  SHF.L.U32 R14, R62, 0x10, RZ ;  /* 0x000000103e0e7819 */ /* 0x000fc600000006ff */
[----:B------:R-:W-:Y:S02]  /*2520*/  IMAD.U32 R22, R22, 0x10000, RZ ;  /* 0x0001000016167824 */ /* 0x000fe400078e00ff */
[----:B-----5:R-:W-:Y:S02]  /*2530*/  IMAD.U32 R75, R52, 0x10000, RZ ;  /* 0x00010000344b7824 */ /* 0x020fe400078e00ff */
[----:B------:R-:W-:Y:S01]  /*2540*/  FMUL R22, R22, R85 ;  /* 0x0000005516167220 */ /* 0x000fe20000400000 */
[----:B------:R-:W-:Y:S01]  /*2550*/  PRMT R16, R61, 0x7632, R16 ;  /* 0x000076323d107816 */ /* 0x000fe20000000010 */
[----:B------:R-:W-:Y:S01]  /*2560*/  IMAD.U32 R77, R77, 0x10000, RZ ;  /* 0x000100004d4d7824 */ /* 0x000fe200078e00ff */
[----:B------:R-:W-:Y:S01]  /*2570*/  FMUL R14, R14, R75 ;  /* 0x0000004b0e0e7220 */ /* 0x000fe20000400000 */
[----:B------:R-:W-:Y:S01]  /*2580*/  IMAD.U32 R89, R89, 0x10000, RZ ;  /* 0x0001000059597824 */ /* 0x000fe200078e00ff */
[----:B------:R-:W-:Y:S02]  /*2590*/  FSEL R48, R48, RZ, !P5 ;  /* 0x000000ff30307208 */ /* 0x000fe40006800000 */
[----:B------:R-:W-:Y:S01]  /*25a0*/  FSEL R75, R22, RZ, !P5 ;  /* 0x000000ff164b7208 */ /* 0x000fe20006800000 */
[----:B------:R-:W-:Y:S01]  /*25b0*/  IMAD.U32 R16, R16, 0x10000, RZ ;  /* 0x0001000010107824 */ /* 0x000fe200078e00ff */
[----:B------:R-:W-:-:S02]  /*25c0*/  SEL R63, R63, RZ, !P5 ;  /* 0x000000ff3f3f7207 */ /* 0x000fc40006800000 */
[----:B------:R-:W-:Y:S01]  /*25d0*/  FSEL R21, R77, RZ, P3 ;  /* 0x000000ff4d157208 */ /* 0x000fe20001800000 */
[----:B------:R-:W-:Y:S01]  /*25e0*/  FADD R77, R49, R48 ;  /* 0x00000030314d7221 */ /* 0x000fe20000000000 */
[----:B------:R-:W-:Y:S01]  /*25f0*/  FSEL R89, R89, RZ, P3 ;  /* 0x000000ff59597208 */ /* 0x000fe20001800000 */
[----:B------:R-:W-:Y:S01]  /*2600*/  FADD R8, R8, R75 ;  /* 0x0000004b08087221 */ /* 0x000fe20000000000 */
[----:B------:R-:W-:Y:S01]  /*2610*/  SHF.L.U32 R49, R63, 0x10, RZ ;  /* 0x000000103f317819 */ /* 0x000fe200000006ff */
[----:B------:R-:W-:Y:S01]  /*2620*/  FMUL R16, R16, R73 ;  /* 0x0000004910107220 */ /* 0x000fe20000400000 */
[----:B-1----:R-:W-:Y:S01]  /*2630*/  IMAD.U32 R20, R20, 0x10000, RZ ;  /* 0x0001000014147824 */ /* 0x002fe200078e00ff */
[--C-:B------:R-:W-:Y:S01]  /*2640*/  FADD R89, R89, R8.reuse ;  /* 0x0000000859597221 */ /* 0x100fe20000000000 */
[----:B------:R-:W-:Y:S01]  /*2650*/  PRMT R8, R63, 0x7632, R8 ;  /* 0x000076323f087816 */ /* 0x000fe20000000008 */
[----:B------:R-:W-:Y:S01]  /*2660*/  IMAD.U32 R87, R87, 0x10000, RZ ;  /* 0x0001000057577824 */ /* 0x000fe200078e00ff */
[----:B------:R-:W-:Y:S01]  /*2670*/  FMUL R20, R20, R49 ;  /* 0x0000003114147220 */ /* 0x000fe20000400000 */
[----:B------:R-:W-:Y:S01]  /*2680*/  FSEL R16, R16, RZ, !P5 ;  /* 0x000000ff10107208 */ /* 0x000fe20006800000 */
[----:B----4-:R-:W-:Y:S01]  /*2690*/  IMAD.U32 R19, R19, 0x10000, RZ ;  /* 0x0001000013137824 */ /* 0x010fe200078e00ff */
[----:B------:R-:W-:Y:S01]  /*26a0*/  FSEL R66, R66, RZ, !P5 ;  /* 0x000000ff42427208 */ /* 0x000fe20006800000 */
[----:B------:R-:W-:Y:S01]  /*26b0*/  IMAD.U32 R8, R8, 0x10000, RZ ;  /* 0x0001000008087824 */ /* 0x000fe200078e00ff */
[----:B------:R-:W-:Y:S01]  /*26c0*/  FSEL R20, R20, RZ, !P5 ;  /* 0x000000ff14147208 */ /* 0x000fe20006800000 */
[----:B------:R-:W-:Y:S01]  /*26d0*/  FADD R16, R13, R16 ;  /* 0x000000100d107221 */ /* 0x000fe20000000000 */
[----:B------:R-:W-:Y:S01]  /*26e0*/  FSEL R87, R87, RZ, P3 ;  /* 0x000000ff57577208 */ /* 0x000fe20001800000 */
[----:B------:R-:W-:Y:S01]  /*26f0*/  FMUL R8, R19, R8 ;  /* 0x0000000813087220 */ /* 0x000fe20000400000 */
[----:B------:R-:W-:Y:S01]  /*2700*/  FSEL R54, R54, RZ, !P5 ;  /* 0x000000ff36367208 */ /* 0x000fe20006800000 */
[----:B------:R-:W-:Y:S01]  /*2710*/  FADD R51, R51, R20 ;  /* 0x0000001433337221 */ /* 0x000fe20000000000 */
[----:B------:R-:W-:Y:S01]  /*2720*/  FSEL R73, R14, RZ, !P5 ;  /* 0x000000ff0e497208 */ /* 0x000fe20006800000 */
[--C-:B------:R-:W-:Y:S01]  /*2730*/  FADD R87, R87, R16.reuse ;  /* 0x0000001057577221 */ /* 0x100fe20000000000 */
[----:B------:R-:W-:Y:S01]  /*2740*/  IMAD.U32 R72, R72, 0x10000, RZ ;  /* 0x0001000048487824 */ /* 0x000fe200078e00ff */
[----:B------:R-:W-:Y:S01]  /*2750*/  PRMT R16, R56, 0x7632, R16 ;  /* 0x0000763238107816 */ /* 0x000fe20000000010 */
[----:B------:R-:W-:Y:S01]  /*2760*/  IMAD.SHL.U32 R14, R18, 0x2, RZ ;  /* 0x00000002120e7824 */ /* 0x000fe200078e00ff */
[----:B------:R-:W-:Y:S01]  /*2770*/  PRMT R20, R57, 0x7632, R20 ;  /* 0x0000763239147816 */ /* 0x000fe20000000014 */
[----:B------:R-:W-:Y:S06]  /*2780*/  BAR.SYNC 0x0 ;  /* 0x0000000000007b1d */ /* 0x000fec0000000000 */
[----:B------:R-:W-:Y:S01]  /*2790*/  FSEL R8, R8, RZ, !P5 ;  /* 0x000000ff08087208 */ /* 0x000fe20006800000 */
[----:B------:R-:W-:Y:S01]  /*27a0*/  FADD R54, R55, R54 ;  /* 0x0000003637367221 */ /* 0x000fe20000000000 */
[----:B------:R-:W-:Y:S01]  /*27b0*/  SHF.L.U32 R88, R88, 0x10, RZ ;  /* 0x0000001058587819 */ /* 0x000fe200000006ff */
[----:B------:R-:W-:Y:S01]  /*27c0*/  IMAD.U32 R84, R84, 0x10000, RZ ;  /* 0x0001000054547824 */ /* 0x000fe200078e00ff */
[----:B------:R-:W-:Y:S01]  /*27d0*/  FSEL R68, R68, RZ, !P5 ;  /* 0x000000ff44447208 */ /* 0x000fe20006800000 */
[----:B------:R-:W-:Y:S01]  /*27e0*/  IMAD.U32 R91, R91, 0x10000, RZ ;  /* 0x000100005b5b7824 */ /* 0x000fe200078e00ff */
[----:B------:R-:W-:Y:S01]  /*27f0*/  FSEL R55, R72, RZ, P3 ;  /* 0x000000ff48377208 */ /* 0x000fe20001800000 */
[----:B------:R-:W-:Y:S01]  /*2800*/  IMAD.U32 R92, R92, 0x10000, RZ ;  /* 0x000100005c5c7824 */ /* 0x000fe200078e00ff */
[----:B------:R0:W-:Y:S01]  /*2810*/  STS.U16 [R14+0x90], R16 ;  /* 0x000090100e007388 */ /* 0x0001e20000000400 */
[----:B------:R-:W-:Y:S01]  /*2820*/  IMAD.U32 R76, R76, 0x10000, RZ ;  /* 0x000100004c4c7824 */ /* 0x000fe200078e00ff */
[----:B------:R-:W-:Y:S01]  /*2830*/  FADD R66, R67, R66 ;  /* 0x0000004243427221 */ /* 0x000fe20000000000 */
[----:B------:R-:W-:Y:S01]  /*2840*/  IMAD.U32 R86, R86, 0x10000, RZ ;  /* 0x0001000056567824 */ /* 0x000fe200078e00ff */
[----:B------:R1:W-:Y:S01]  /*2850*/  STS.U16 [R14+0x1b0], R20 ;  /* 0x0001b0140e007388 */ /* 0x0003e20000000400 */
[----:B------:R-:W-:Y:S01]  /*2860*/  SHF.L.U32 R82, R82, 0x10, RZ ;  /* 0x0000001052527819 */ /* 0x000fe200000006ff */
[----:B------:R-:W-:Y:S01]  /*2870*/  FADD R8, R7, R8 ;  /* 0x0000000807087221 */ /* 0x000fe20000000000 */
[----:B------:R-:W-:-:S02]  /*2880*/  PRMT R22, R58, 0x7632, R22 ;  /* 0x000076323a167816 */ /* 0x000fc40000000016 */
[----:B------:R-:W-:Y:S02]  /*2890*/  PRMT R48, R59, 0x7632, R48 ;  /* 0x000076323b307816 */ /* 0x000fe40000000030 */
[----:B------:R-:W-:Y:S02]  /*28a0*/  PRMT R49, R60, 0x7632, R49 ;  /* 0x000076323c317816 */ /* 0x000fe40000000031 */
[----:B0-----:R-:W-:Y:S02]  /*28b0*/  PRMT R16, R61, 0x7632, R16 ;  /* 0x000076323d107816 */ /* 0x001fe40000000010 */
[----:B------:R-:W-:Y:S02]  /*28c0*/  SHF.L.U32 R83, R83, 0x10, RZ ;  /* 0x0000001053537819 */ /* 0x000fe400000006ff */
[----:B------:R-:W-:Y:S02]  /*28d0*/  PRMT R19, R62, 0x7632, R19 ;  /* 0x000076323e137816 */ /* 0x000fe40000000013 */
[----:B-1----:R-:W-:Y:S01]  /*28e0*/  PRMT R20, R63, 0x7632, R20 ;  /* 0x000076323f147816 */ /* 0x002fe20000000014 */
[----:B------:R-:W-:Y:S01]  /*28f0*/  IMAD.SHL.U32 R7, R5, 0x2, RZ ;  /* 0x0000000205077824 */ /* 0x000fe200078e00ff */
[----:B------:R-:W-:Y:S01]  /*2900*/  FSEL R88, R88, RZ, P3 ;  /* 0x000000ff58587208 */ /* 0x000fe20001800000 */
[----:B------:R-:W-:Y:S01]  /*2910*/  FADD R68, R69, R68 ;  /* 0x0000004445447221 */ /* 0x000fe20000000000 */
[----:B------:R-:W-:Y:S01]  /*2920*/  FSEL R65, R84, RZ, P3 ;  /* 0x000000ff54417208 */ /* 0x000fe20001800000 */
[----:B------:R-:W-:Y:S01]  /*2930*/  FADD R55, R55, R66 ;  /* 0x0000004237377221 */ /* 0x000fe20000000000 */
[----:B------:R-:W-:Y:S01]  /*2940*/  FSEL R67, R91, RZ, P3 ;  /* 0x000000ff5b437208 */ /* 0x000fe20001800000 */
[----:B------:R-:W-:Y:S01]  /*2950*/  FADD R73, R50, R73 ;  /* 0x0000004932497221 */ /* 0x000fe20000000000 */
[----:B------:R-:W-:Y:S01]  /*2960*/  FSEL R69, R82, RZ, P3 ;  /* 0x000000ff52457208 */ /* 0x000fe20001800000 */
[----:B------:R-:W-:Y:S01]  /*2970*/  STS.U16 [R14], R56 ;  /* 0x000000380e007388 */ /* 0x000fe20000000400 */
[----:B------:R-:W-:-:S02]  /*2980*/  FSEL R71, R92, RZ, P3 ;  /* 0x000000ff5c477208 */ /* 0x000fc40001800000 */
[----:B------:R-:W-:Y:S01]  /*2990*/  FSEL R76, R76, RZ, P3 ;  /* 0x000000ff4c4c7208 */ /* 0x000fe20001800000 */
[----:B------:R-:W-:Y:S01]  /*29a0*/  STS.U16 [R14+0x120], R57 ;  /* 0x000120390e007388 */ /* 0x000fe20000000400 */
[----:B------:R-:W-:Y:S02]  /*29b0*/  FSEL R86, R86, RZ, P3 ;  /* 0x000000ff56567208 */ /* 0x000fe40001800000 */
[----:B------:R-:W-:Y:S01]  /*29c0*/  FSEL R83, R83, RZ, P3 ;  /* 0x000000ff53537208 */ /* 0x000fe20001800000 */
[----:B------:R-:W-:Y:S01]  /*29d0*/  STS.U16 [R14+0x240], R58 ;  /* 0x0002403a0e007388 */ /* 0x000fe20000000400 */
[----:B------:R-:W-:-:S03]  /*29e0*/  FADD R13, R88, R51 ;  /* 0x00000033580d7221 */ /* 0x000fc60000000000 */
        /* <DEDUP_REMOVED lines=10> */
[----:B------:R-:W-:Y:S01]  /*2a90*/  STS.U16 [R14+0x430], R20 ;  /* 0x000430140e007388 */ /* 0x000fe20000000400 */
[----:B------:R-:W-:-:S03]  /*2aa0*/  FADD R21, R21, R74 ;  /* 0x0000004a15157221 */ /* 0x000fc60000000000 */
[----:B------:R-:W-:Y:S06]  /*2ab0*/  BAR.SYNC 0x0 ;  /* 0x0000000000007b1d */ /* 0x000fec0000000000 */
[----:B------:R-:W0:Y:S01]  /*2ac0*/  LDS.128 R56, [R7] ;  /* 0x0000000007387984 */ /* 0x000e220000000c00 */
[----:B------:R-:W-:Y:S01]  /*2ad0*/  FADD R65, R65, R70 ;  /* 0x0000004641417221 */ /* 0x000fe20000000000 */
[----:B------:R-:W-:Y:S02]  /*2ae0*/  FADD R67, R67, R68 ;  /* 0x0000004443437221 */ /* 0x000fe40000000000 */
[----:B------:R-:W-:Y:S01]  /*2af0*/  LDS.128 R48, [R7+0x1200] ;  /* 0x0012000007307984 */ /* 0x000fe20000000c00 */
[----:B------:R-:W-:Y:S01]  /*2b00*/  FADD R69, R69, R54 ;  /* 0x0000003645457221 */ /* 0x000fe20000000000 */
[----:B------:R-:W-:Y:S01]  /*2b10*/  FADD R71, R71, R64 ;  /* 0x0000004047477221 */ /* 0x000fe20000000000 */
[----:B------:R-:W-:Y:S01]  /*2b20*/  FADD R77, R76, R77 ;  /* 0x0000004d4c4d7221 */ /* 0x000fe20000000000 */
[----:B------:R-:W-:Y:S06]  /*2b30*/  BAR.SYNC 0x0 ;  /* 0x0000000000007b1d */ /* 0x000fec0000000000 */
[----:B------:R-:W-:Y:S01]  /*2b40*/  FADD R73, R86, R73 ;  /* 0x0000004956497221 */ /* 0x000fe20000000000 */
[----:B------:R-:W-:Y:S01]  /*2b50*/  FADD R83, R83, R8 ;  /* 0x0000000853537221 */ /* 0x000fe20000000000 */
[----:B------:R1:W-:Y:S04]  /*2b60*/  STS [R18.X4+0x480], R53 ;  /* 0x0004803512007388 */ /* 0x0003e80000004800 */
[----:B------:R2:W-:Y:S01]  /*2b70*/  STS [R18.X4+0x6c0], R55 ;  /* 0x0006c03712007388 */ /* 0x0005e20000004800 */
[----:B-1----:R-:W-:Y:S01]  /*2b80*/  CS2R R52, SRZ ;  /* 0x0000000000347805 */ /* 0x002fe2000001ff00 */
[----:B--2---:R-:W-:-:S02]  /*2b90*/  CS2R R54, SRZ ;  /* 0x0000000000367805 */ /* 0x004fc4000001ff00 */
[----:B------:R-:W-:Y:S04]  /*2ba0*/  STS [R18.X4], R17 ;  /* 0x0000001112007388 */ /* 0x000fe80000004800 */
[----:B------:R-:W-:Y:S04]  /*2bb0*/  STS [R18.X4+0x240], R23 ;  /* 0x0002401712007388 */ /* 0x000fe80000004800 */
        /* <DEDUP_REMOVED lines=12> */
[----:B------:R-:W-:Y:S06]  /*2c80*/  BAR.SYNC 0x0 ;  /* 0x0000000000007b1d */ /* 0x000fec0000000000 */
[----:B------:R1:W2:Y:S01]  /*2c90*/  @!P2 LDG.E.EL.128 R52, [R78.64] ;  /* 0x000000044e34a981 */ /* 0x0002a2000c2e1d00 */
[----:B------:R-:W-:Y:S01]  /*2ca0*/  CS2R R20, SRZ ;  /* 0x0000000000147805 */ /* 0x000fe2000001ff00 */
[----:B------:R-:W-:-:S06]  /*2cb0*/  CS2R R22, SRZ ;  /* 0x0000000000167805 */ /* 0x000fcc000001ff00 */
[----:B------:R3:W4:Y:S01]  /*2cc0*/  @!P2 LDG.E.EL.128 R20, [R80.64] ;  /* 0x000000045014a981 */ /* 0x000722000c2e1d00 */
[----:B------:R-:W-:Y:S01]  /*2cd0*/  IADD3 R12, R12, 0xc0000, RZ ;  /* 0x000c00000c0c7810 */ /* 0x000fe20007ffe0ff */
[----:B------:R-:W-:Y:S01]  /*2ce0*/  IMAD.MOV.U32 R61, RZ, RZ, 0x2 ;  /* 0x00000002ff3d7424 */ /* 0x000fe200078e00ff */
[----:B------:R-:W-:-:S03]  /*2cf0*/  CS2R R16, SRZ ;  /* 0x0000000000107805 */ /* 0x000fc6000001ff00 */
[----:B------:R-:W-:Y:S01]  /*2d00*/  IMAD.IADD R9, R9, 0x1, R12 ;  /* 0x0000000109097824 */ /* 0x000fe200078e020c */
[----:B------:R-:W-:-:S03]  /*2d10*/  CS2R R18, SRZ ;  /* 0x0000000000127805 */ /* 0x000fc6000001ff00 */
[----:B------:R-:W-:-:S05]  /*2d20*/  IMAD.WIDE R8, R9, R61, c[0x0][0x160] ;  /* 0x0000580009087625 */ /* 0x000fca00078e023d */
[----:B------:R5:W4:Y:S01]  /*2d30*/  @!P1 LDG.E.EL.128 R16, [R8.64] ;  /* 0x0000000408109981 */ /* 0x000b22000c2e1d00 */
[----:B------:R-:W-:Y:S02]  /*2d40*/  IADD3 R60, R15, R12, RZ ;  /* 0x0000000c0f3c7210 */ /* 0x000fe40007ffe0ff */
[----:B------:R-:W-:Y:S01]  /*2d50*/  CS2R R12, SRZ ;  /* 0x00000000000c7805 */ /* 0x000fe2000001ff00 */
[----:B------:R-:W-:Y:S02]  /*2d60*/  CS2R R14, SRZ ;  /* 0x00000000000e7805 */ /* 0x000fe4000001ff00 */
[----:B------:R-:W-:-:S05]  /*2d70*/  IMAD.WIDE R60, R60, R61, c[0x0][0x160] ;  /* 0x000058003c3c7625 */ /* 0x000fca00078e023d */
[----:B------:R0:W4:Y:S04]  /*2d80*/  @!P0 LDG.E.EL.128 R12, [R60.64] ;  /* 0x000000043c0c8981 */ /* 0x000128000c2e1d00 */
[----:B------:R-:W0:Y:S01]  /*2d90*/  S2R R7, SR_TID.X ;  /* 0x0000000000077919 */ /* 0x000e220000002100 */
[----:B------:R-:W-:-:S04]  /*2da0*/  SHF.R.U32.HI R11, RZ, 0x5, R2 ;  /* 0x00000005ff0b7819 */ /* 0x000fc80000011602 */
[----:B-----5:R-:W-:-:S05]  /*2db0*/  SGXT.U32 R8, R11, 0x3 ;  /* 0x000000030b08781a */ /* 0x020fca0000000000 */
[----:B------:R-:W-:Y:S01]  /*2dc0*/  IMAD.SHL.U32 R8, R8, 0x2, RZ ;  /* 0x0000000208087824 */ /* 0x000fe200078e00ff */
[----:B------:R-:W-:Y:S01]  /*2dd0*/  ISETP.GT.AND P3, PT, R0, 0x7f, PT ;  /* 0x0000007f0000780c */ /* 0x000fe20003f64270 */
[----:B------:R-:W-:Y:S01]  /*2de0*/  IMAD.U32 R0, R44, 0x10000, RZ ;  /* 0x000100002c007824 */ /* 0x000fe200078e00ff */
[----:B------:R-:W-:Y:S02]  /*2df0*/  ISETP.GT.AND P4, PT, R3, 0x7f, PT ;  /* 0x0000007f0300780c */ /* 0x000fe40003f84270 */
[----:B0-----:R-:W-:Y:S01]  /*2e00*/  SHF.R.U32.HI R62, RZ, 0x4, R7 ;  /* 0x00000004ff3e7819 */ /* 0x001fe20000011607 */
[----:B------:R-:W-:-:S03]  /*2e10*/  IMAD.SHL.U32 R7, R7, 0x4, RZ ;  /* 0x0000000407077824 */ /* 0x000fc600078e00ff */
[----:B------:R-:W-:Y:S02]  /*2e20*/  SGXT.U32 R9, R62, 0x1 ;  /* 0x000000013e09781a */ /* 0x000fe40000000000 */
[----:B------:R-:W-:Y:S02]  /*2e30*/  LOP3.LUT R7, R7, 0x3c, RZ, 0xc0, !PT ;  /* 0x0000003c07077812 */ /* 0x000fe400078ec0ff */
[----:B------:R-:W-:Y:S01]  /*2e40*/  LOP3.LUT R8, R8, R9, RZ, 0xfc, !PT ;  /* 0x0000000908087212 */ /* 0x000fe200078efcff */
[----:B------:R-:W-:Y:S01]  /*2e50*/  IMAD.U32 R3, R46, 0x10000, RZ ;  /* 0x000100002e037824 */ /* 0x000fe200078e00ff */
[----:B------:R-:W-:-:S03]  /*2e60*/  LOP3.LUT R0, R0, 0x80000000, RZ, 0x3c, !PT ;  /* 0x8000000000007812 */ /* 0x000fc600078e3cff */
[----:B------:R-:W-:Y:S01]  /*2e70*/  IMAD R11, R8, 0x48, R7 ;  /* 0x00000048080b7824 */ /* 0x000fe200078e0207 */
[C---:B------:R-:W-:Y:S02]  /*2e80*/  SHF.L.U32 R7, R47.reuse, 0x10, RZ ;  /* 0x000000102f077819 */ /* 0x040fe400000006ff */
[----:B------:R-:W-:Y:S02]  /*2e90*/  PRMT R90, R47, 0x7632, R90 ;  /* 0x000076322f5a7816 */ /* 0x000fe4000000005a */
[----:B------:R-:W-:Y:S02]  /*2ea0*/  LOP3.LUT R86, R3, 0x80000000, RZ, 0x3c, !PT ;  /* 0x8000000003567812 */ /* 0x000fe400078e3cff */
[----:B------:R-:W-:Y:S02]  /*2eb0*/  PRMT R9, R44, 0x7632, R9 ;  /* 0x000076322c097816 */ /* 0x000fe40000000009 */
[----:B------:R-:W-:Y:S02]  /*2ec0*/  LOP3.LUT R88, R7, 0x80000000, RZ, 0x3c, !PT ;  /* 0x8000000007587812 */ /* 0x000fe400078e3cff */
[----:B------:R-:W-:-:S02]  /*2ed0*/  PRMT R89, R46, 0x7632, R89 ;  /* 0x000076322e597816 */ /* 0x000fc40000000059 */
[C---:B------:R-:W-:Y:S01]  /*2ee0*/  PRMT R8, R45.reuse, 0x7632, R8 ;  /* 0x000076322d087816 */ /* 0x040fe20000000008 */
[----:B------:R-:W-:Y:S02]  /*2ef0*/  IMAD.U32 R84, R45, 0x10000, RZ ;  /* 0x000100002d547824 */ /* 0x000fe400078e00ff */
[----:B------:R-:W-:Y:S01]  /*2f00*/  IMAD.U32 R90, R90, 0x10000, RZ ;  /* 0x000100005a5a7824 */ /* 0x000fe200078e00ff */
[----:B------:R-:W-:Y:S01]  /*2f10*/  PRMT R68, R42, 0x7632, R68 ;  /* 0x000076322a447816 */ /* 0x000fe20000000044 */
[----:B------:R-:W-:-:S03]  /*2f20*/  IMAD.U32 R89, R89, 0x10000, RZ ;  /* 0x0001000059597824 */ /* 0x000fc600078e00ff */
[----:B------:R-:W-:Y:S02]  /*2f30*/  LOP3.LUT R90, R90, 0x80000000, RZ, 0x3c, !PT ;  /* 0x800000005a5a7812 */ /* 0x000fe400078e3cff */
[----:B------:R-:W-:Y:S01]  /*2f40*/  LOP3.LUT R89, R89, 0x80000000, RZ, 0x3c, !PT ;  /* 0x8000000059597812 */ /* 0x000fe200078e3cff */
[----:B------:R-:W-:Y:S01]  /*2f50*/  IMAD.U32 R72, R42, 0x10000, RZ ;  /* 0x000100002a487824 */ /* 0x000fe200078e00ff */
[----:B------:R-:W-:Y:S01]  /*2f60*/  SHF.L.U32 R71, R43, 0x10, RZ ;  /* 0x000000102b477819 */ /* 0x000fe200000006ff */
[----:B------:R-:W-:Y:S01]  /*2f70*/  IMAD.U32 R83, R30, 0x10000, RZ ;  /* 0x000100001e537824 */ /* 0x000fe200078e00ff */
[----:B------:R-:W-:Y:S02]  /*2f80*/  SHF.L.U32 R82, R31, 0x10, RZ ;  /* 0x000000101f527819 */ /* 0x000fe400000006ff */
[----:B------:R-:W-:Y:S02]  /*2f90*/  PRMT R63, R43, 0x7632, R63 ;  /* 0x000076322b3f7816 */ /* 0x000fe4000000003f */
[----:B------:R-:W-:-:S02]  /*2fa0*/  PRMT R74, R31, 0x7632, R74 ;  /* 0x000076321f4a7816 */ /* 0x000fc4000000004a */
[----:B-1----:R-:W-:Y:S01]  /*2fb0*/  PRMT R79, R30, 0x7632, R79 ;  /* 0x000076321e4f7816 */ /* 0x002fe2000000004f */
[----:B------:R-:W-:Y:S02]  /*2fc0*/  IMAD.U32 R69, R41, 0x10000, RZ ;  /* 0x0001000029457824 */ /* 0x000fe400078e00ff */
[----:B---3--:R-:W-:Y:S02]  /*2fd0*/  IMAD.U32 R80, R29, 0x10000, RZ ;  /* 0x000100001d507824 */ /* 0x008fe400078e00ff */
[----:B------:R-:W-:Y:S02]  /*2fe0*/  IMAD.U32 R78, R38, 0x10000, RZ ;  /* 0x00010000264e7824 */ /* 0x000fe400078e00ff */
[----:B------:R-:W-:Y:S01]  /*2ff0*/  IMAD.U32 R63, R63, 0x10000, RZ ;  /* 0x000100003f3f7824 */ /* 0x000fe200078e00ff */
[C---:B------:R-:W-:Y:S01]  /*3000*/  PRMT R65, R40.reuse, 0x7632, R65 ;  /* 0x0000763228417816 */ /* 0x040fe20000000041 */
[----:B------:R-:W-:Y:S01]  /*3010*/  IMAD.U32 R70, R40, 0x10000, RZ ;  /* 0x0001000028467824 */ /* 0x000fe200078e00ff */
[----:B------:R-:W-:Y:S01]  /*3020*/  PRMT R67, R41, 0x7632, R67 ;  /* 0x0000763229437816 */ /* 0x000fe20000000043 */
[C---:B------:R-:W-:Y:S01]  /*3030*/  IMAD.U32 R81, R28.reuse, 0x10000, RZ ;  /* 0x000100001c517824 */ /* 0x040fe200078e00ff */
[----:B------:R-:W-:-:S02]  /*3040*/  PRMT R75, R28, 0x7632, R75 ;  /* 0x000076321c4b7816 */ /* 0x000fc4000000004b */
[----:B------:R-:W-:Y:S01]  /*3050*/  PRMT R73, R29, 0x7632, R73 ;  /* 0x000076321d497816 */ /* 0x000fe20000000049 */
[----:B------:R-:W-:Y:S01]  /*3060*/  IMAD.U32 R77, R37, 0x10000, RZ ;  /* 0x00010000254d7824 */ /* 0x000fe200078e00ff */
[----:B------:R-:W-:Y:S01]  /*3070*/  PRMT R46, R38, 0x7632, R46 ;  /* 0x00007632262e7816 */ /* 0x000fe2000000002e */
[----:B------:R-:W-:Y:S01]  /*3080*/  IMAD.U32 R65, R65, 0x10000, RZ ;  /* 0x0001000041417824 */ /* 0x000fe200078e00ff */
[----:B------:R-:W-:Y:S01]  /*3090*/  SHF.L.U32 R45, R39, 0x10, RZ ;  /* 0x00000010272d7819 */ /* 0x000fe200000006ff */
[----:B------:R-:W-:Y:S02]  /*30a0*/  IMAD.U32 R67, R67, 0x10000, RZ ;  /* 0x0001000043437824 */ /* 0x000fe400078e00ff */
[----:B------:R-:W-:Y:S01]  /*30b0*/  IMAD.U32 R47, R36, 0x10000, RZ ;  /* 0x00010000242f7824 */ /* 0x000fe200078e00ff */
[----:B------:R-:W-:Y:S02]  /*30c0*/  LOP3.LUT R45, R45, 0x80000000, RZ, 0x3c, !PT ;  /* 0x800000002d2d7812 */ /* 0x000fe400078e3cff */
[----:B------:R-:W-:-:S02]  /*30d0*/  PRMT R44, R37, 0x7632, R44 ;  /* 0x00007632252c7816 */ /* 0x000fc4000000002c */
[----:B------:R-:W-:Y:S02]  /*30e0*/  PRMT R76, R39, 0x7632, R76 ;  /* 0x00007632274c7816 */ /* 0x000fe4000000004c */
[----:B------:R-:W-:Y:S02]  /*30f0*/  PRMT R39, R36, 0x7632, R39 ;  /* 0x0000763224277816 */ /* 0x000fe40000000027 */
[----:B------:R-:W-:Y:S02]  /*3100*/  LOP3.LUT R47, R47, 0x80000000, RZ, 0x3c, !PT ;  /* 0x800000002f2f7812 */ /* 0x000fe400078e3cff */
[----:B------:R-:W-:Y:S01]  /*3110*/  SHF.L.U32 R44, R44, 0x10, RZ ;  /* 0x000000102c2c7819 */ /* 0x000fe200000006ff */
[----:B------:R-:W-:Y:S02]  /*3120*/  IMAD.U32 R76, R76, 0x10000, RZ ;  /* 0x000100004c4c7824 */ /* 0x000fe400078e00ff */
[----:B------:R-:W-:Y:S01]  /*3130*/  IMAD.U32 R39, R39, 0x10000, RZ ;  /* 0x0001000027277824 */ /* 0x000fe200078e00ff */
[----:B------:R-:W-:Y:S01]  /*3140*/  LOP3.LUT R44, R44, 0x80000000, RZ, 0x3c, !PT ;  /* 0x800000002c2c7812 */ /* 0x000fe200078e3cff */
[C---:B------:R-:W-:Y:S01]  /*3150*/  IMAD.U32 R41, R34.reuse, 0x10000, RZ ;  /* 0x0001000022297824 */ /* 0x040fe200078e00ff */
[----:B------:R-:W-:Y:S01]  /*3160*/  PRMT R40, R34, 0x7632, R40 ;  /* 0x0000763222287816 */ /* 0x000fe20000000028 */
[----:B------:R-:W-:Y:S01]  /*3170*/  IMAD.U32 R43, R32, 0x10000, RZ ;  /* 0x00010000202b7824 */ /* 0x000fe200078e00ff */
[----:B------:R-:W-:-:S02]  /*3180*/  PRMT R34, R35, 0x7632, R34 ;  /* 0x0000763223227816 */ /* 0x000fc40000000022 */
[----:B------:R-:W-:Y:S02]  /*3190*/  SHF.L.U32 R42, R35, 0x10, RZ ;  /* 0x00000010232a7819 */ /* 0x000fe400000006ff */
[----:B------:R-:W-:Y:S02]  /*31a0*/  PRMT R35, R32, 0x7632, R35 ;  /* 0x0000763220237816 */ /* 0x000fe40000000023 */
[----:B------:R-:W-:Y:S02]  /*31b0*/  SHF.L.U32 R61, R27, 0x10, RZ ;  /* 0x000000101b3d7819 */ /* 0x000fe400000006ff */
[----:B------:R-:W-:Y:S02]  /*31c0*/  LOP3.LUT R76, R76, 0x80000000, RZ, 0x3c, !PT ;  /* 0x800000004c4c7812 */ /* 0x000fe400078e3cff */
[----:B------:R-:W-:Y:S02]  /*31d0*/  LOP3.LUT R39, R39, 0x80000000, RZ, 0x3c, !PT ;  /* 0x8000000027277812 */ /* 0x000fe400078e3cff */
[----:B------:R-:W-:-:S02]  /*31e0*/  PRMT R32, R33, 0x7632, R32 ;  /* 0x0000763221207816 */ /* 0x000fc40000000020 */
[----:B------:R-:W-:Y:S01]  /*31f0*/  PRMT R60, R25, 0x7632, R60 ;  /* 0x00007632193c7816 */ /* 0x000fe2000000003c */
[C---:B------:R-:W-:Y:S01]  /*3200*/  IMAD.U32 R64, R24.reuse, 0x10000, RZ ;  /* 0x0001000018407824 */ /* 0x040fe200078e00ff */
[----:B------:R-:W-:Y:S01]  /*3210*/  PRMT R31, R24, 0x7632, R31 ;  /* 0x00007632181f7816 */ /* 0x000fe2000000001f */
[----:B------:R-:W-:Y:S01]  /*3220*/  IMAD.U32 R32, R32, 0x10000, RZ ;  /* 0x0001000020207824 */ /* 0x000fe200078e00ff */
[----:B------:R-:W-:Y:S01]  /*3230*/  PRMT R29, R27, 0x7632, R29 ;  /* 0x000076321b1d7816 */ /* 0x000fe2000000001d */
[----:B------:R-:W-:Y:S01]  /*3240*/  IMAD.U32 R35, R35, 0x10000, RZ ;  /* 0x0001000023237824 */ /* 0x000fe200078e00ff */
[----:B------:R-:W-:Y:S02]  /*3250*/  PRMT R28, R26, 0x7632, R28 ;  /* 0x000076321a1c7816 */ /* 0x000fe4000000001c */
[----:B------:R-:W-:Y:S02]  /*3260*/  SHF.L.U32 R34, R34, 0x10, RZ ;  /* 0x0000001022227819 */ /* 0x000fe400000006ff */
[C---:B------:R-:W-:Y:S01]  /*3270*/  PRMT R37, R57.reuse, 0x7632, R37 ;  /* 0x0000763239257816 */ /* 0x040fe20000000025 */
[----:B------:R-:W-:Y:S01]  /*3280*/  IMAD.U32 R40, R40, 0x10000, RZ ;  /* 0x0001000028287824 */ /* 0x000fe200078e00ff */
[----:B------:R-:W-:-:S02]  /*3290*/  SHF.L.U32 R57, R57, 0x10, RZ ;  /* 0x0000001039397819 */ /* 0x000fc400000006ff */
[C---:B------:R-:W-:Y:S01]  /*32a0*/  PRMT R38, R59.reuse, 0x7632, R38 ;  /* 0x000076323b267816 */ /* 0x040fe20000000026 */
[----:B------:R-:W-:Y:S01]  /*32b0*/  IMAD.U32 R59, R59, 0x10000, RZ ;  /* 0x000100003b3b7824 */ /* 0x000fe200078e00ff */
[C---:B------:R-:W-:Y:S01]  /*32c0*/  PRMT R30, R58.reuse, 0x7632, R30 ;  /* 0x000076323a1e7816 */ /* 0x040fe2000000001e */
[----:B------:R-:W-:Y:S01]  /*32d0*/  IMAD.U32 R58, R58, 0x10000, RZ ;  /* 0x000100003a3a7824 */ /* 0x000fe200078e00ff */
[C---:B------:R-:W-:Y:S01]  /*32e0*/  PRMT R36, R56.reuse, 0x7632, R36 ;  /* 0x0000763238247816 */ /* 0x040fe20000000024 */
[----:B------:R-:W-:Y:S01]  /*32f0*/  IMAD.U32 R56, R56, 0x10000, RZ ;  /* 0x0001000038387824 */ /* 0x000fe200078e00ff */
[----:B------:R-:W-:Y:S01]  /*3300*/  SHF.L.U32 R37, R37, 0x10, RZ ;  /* 0x0000001025257819 */ /* 0x000fe200000006ff */
[----:B------:R-:W-:Y:S01]  /*3310*/  IMAD.U32 R38, R38, 0x10000, RZ ;  /* 0x0001000026267824 */ /* 0x000fe200078e00ff */
[----:B------:R-:W-:Y:S01]  /*3320*/  SHF.L.U32 R30, R30, 0x10, RZ ;  /* 0x000000101e1e7819 */ /* 0x000fe200000006ff */
[----:B------:R-:W-:Y:S01]  /*3330*/  IMAD.U32 R36, R36, 0x10000, RZ ;  /* 0x0001000024247824 */ /* 0x000fe200078e00ff */
[----:B--2---:R-:W-:-:S02]  /*3340*/  SEL R52, R52, RZ, !P2 ;  /* 0x000000ff34347207 */ /* 0x004fc40005000000 */
[----:B------:R-:W-:Y:S02]  /*3350*/  SEL R91, R54, RZ, !P2 ;  /* 0x000000ff365b7207 */ /* 0x000fe40005000000 */
[----:B------:R-:W-:Y:S02]  /*3360*/  SEL R92, R55, RZ, !P2 ;  /* 0x000000ff375c7207 */ /* 0x000fe40005000000 */
[----:B------:R-:W-:Y:S01]  /*3370*/  SHF.L.U32 R55, R52, 0x10, RZ ;  /* 0x0000001034377819 */ /* 0x000fe200000006ff */
[----:B------:R-:W-:Y:S02]  /*3380*/  IMAD.U32 R3, R91, 0x10000, RZ ;  /* 0x000100005b037824 */ /* 0x000fe400078e00ff */
[----:B------:R-:W-:Y:S01]  /*3390*/  IMAD.U32 R7, R92, 0x10000, RZ ;  /* 0x000100005c077824 */ /* 0x000fe200078e00ff */
[----:B------:R-:W-:Y:S01]  /*33a0*/  SEL R54, R53, RZ, !P2 ;  /* 0x000000ff35367207 */ /* 0x000fe20005000000 */
[----:B------:R-:W-:Y:S01]  /*33b0*/  FFMA R87, R0, R55, RZ ;  /* 0x0000003700577223 */ /* 0x000fe200000000ff */
[----:B------:R-:W-:Y:S01]  /*33c0*/  FFMA R85, R3, R86, RZ ;  /* 0x0000005603557223 */ /* 0x000fe200000000ff */
[----:B------:R-:W-:Y:S01]  /*33d0*/  SHF.L.U32 R0, R9, 0x10, RZ ;  /* 0x0000001009007819 */ /* 0x000fe200000006ff */
[----:B------:R-:W-:Y:S01]  /*33e0*/  FFMA R86, R7, R88, RZ ;  /* 0x0000005807567223 */ /* 0x000fe200000000ff */
[----:B------:R-:W-:Y:S01]  /*33f0*/  PRMT R9, R92, 0x7632, R9 ;  /* 0x000076325c097816 */ /* 0x000fe20000000009 */
[----:B------:R-:W-:Y:S01]  /*3400*/  IMAD.U32 R7, R8, 0x10000, RZ ;  /* 0x0001000008077824 */ /* 0x000fe200078e00ff */
[----:B------:R-:W-:-:S02]  /*3410*/  PRMT R52, R52, 0x7632, R52 ;  /* 0x0000763234347816 */ /* 0x000fc40000000034 */
[----:B------:R-:W-:Y:S02]  /*3420*/  PRMT R8, R91, 0x7632, R8 ;  /* 0x000076325b087816 */ /* 0x000fe40000000008 */
[C---:B------:R-:W-:Y:S01]  /*3430*/  PRMT R53, R54.reuse, 0x7632, R53 ;  /* 0x0000763236357816 */ /* 0x040fe20000000035 */
[----:B------:R-:W-:Y:S01]  /*3440*/  IMAD.U32 R54, R54, 0x10000, RZ ;  /* 0x0001000036367824 */ /* 0x000fe200078e00ff */
[----:B------:R-:W-:Y:S02]  /*3450*/  LOP3.LUT R3, R84, 0x80000000, RZ, 0x3c, !PT ;  /* 0x8000000054037812 */ /* 0x000fe400078e3cff */
[----:B------:R-:W-:Y:S01]  /*3460*/  SHF.L.U32 R9, R9, 0x10, RZ ;  /* 0x0000001009097819 */ /* 0x000fe200000006ff */
[----:B------:R-:W-:Y:S02]  /*3470*/  IMAD.U32 R55, R52, 0x10000, RZ ;  /* 0x0001000034377824 */ /* 0x000fe400078e00ff */
[----:B------:R-:W-:Y:S02]  /*3480*/  IMAD.U32 R8, R8, 0x10000, RZ ;  /* 0x0001000008087824 */ /* 0x000fe400078e00ff */
[----:B------:R-:W-:Y:S01]  /*3490*/  IMAD.U32 R52, R53, 0x10000, RZ ;  /* 0x0001000035347824 */ /* 0x000fe200078e00ff */
[----:B------:R-:W-:Y:S01]  /*34a0*/  FSEL R53, R86, RZ, P3 ;  /* 0x000000ff56357208 */ /* 0x000fe20001800000 */
[----:B------:R-:W-:Y:S01]  /*34b0*/  IMAD.U32 R84, R68, 0x10000, RZ ;  /* 0x0001000044547824 */ /* 0x000fe200078e00ff */
[----:B------:R-:W-:Y:S01]  /*34c0*/  FSEL R68, R85, RZ, P3 ;  /* 0x000000ff55447208 */ /* 0x000fe20001800000 */
[----:B------:R-:W-:Y:S01]  /*34d0*/  FFMA R3, R3, R54, RZ ;  /* 0x0000003603037223 */ /* 0x000fe200000000ff */
[----:B------:R-:W-:Y:S01]  /*34e0*/  FFMA R9, R9, R90, RZ ;  /* 0x0000005a09097223 */ /* 0x000fe200000000ff */
[----:B------:R-:W-:Y:S01]  /*34f0*/  LOP3.LUT R0, R0, 0x80000000, RZ, 0x3c, !PT ;  /* 0x8000000000007812 */ /* 0x000fe200078e3cff */
[----:B------:R-:W-:Y:S01]  /*3500*/  FFMA R8, R8, R89, RZ ;  /* 0x0000005908087223 */ /* 0x000fe200000000ff */
[----:B------:R-:W-:Y:S01]  /*3510*/  LOP3.LUT R7, R7, 0x80000000, RZ, 0x3c, !PT ;  /* 0x8000000007077812 */ /* 0x000fe200078e3cff */
[----:B------:R-:W-:Y:S01]  /*3520*/  FFMA R72, R83, R72, R68 ;  /* 0x0000004853487223 */ /* 0x000fe20000000044 */
[----:B------:R-:W-:Y:S01]  /*3530*/  FFMA R71, R82, R71, R53 ;  /* 0x0000004752477223 */ /* 0x000fe20000000035 */
[----:B------:R-:W-:Y:S01]  /*3540*/  FSEL R3, R3, RZ, P3 ;  /* 0x000000ff03037208 */ /* 0x000fe20001800000 */
[----:B------:R-:W-:Y:S01]  /*3550*/  FFMA R0, R0, R55, RZ ;  /* 0x0000003700007223 */ /* 0x000fe200000000ff */
[----:B------:R-:W-:Y:S01]  /*3560*/  SHF.L.U32 R53, R74, 0x10, RZ ;  /* 0x000000104a357819 */ /* 0x000fe200000006ff */
[----:B------:R-:W-:Y:S01]  /*3570*/  FFMA R7, R7, R52, RZ ;  /* 0x0000003407077223 */ /* 0x000fe200000000ff */
[----:B------:R-:W-:-:S02]  /*3580*/  FSEL R68, R9, RZ, P3 ;  /* 0x000000ff09447208 */ /* 0x000fc40001800000 */
[----:B------:R-:W-:Y:S02]  /*3590*/  SHF.L.U32 R52, R79, 0x10, RZ ;  /* 0x000000104f347819 */ /* 0x000fe400000006ff */
[----:B------:R-:W-:Y:S02]  /*35a0*/  FSEL R54, R87, RZ, P3 ;  /* 0x000000ff57367208 */ /* 0x000fe40001800000 */
[----:B------:R-:W-:Y:S02]  /*35b0*/  FSEL R55, R8, RZ, P3 ;  /* 0x000000ff08377208 */ /* 0x000fe40001800000 */
[----:B----4-:R-:W-:Y:S01]  /*35c0*/  SEL R22, R22, RZ, !P2 ;  /* 0x000000ff16167207 */ /* 0x010fe20005000000 */
[----:B------:R-:W-:Y:S01]  /*35d0*/  FFMA R69, R80, R69, R3 ;  /* 0x0000004550457223 */ /* 0x000fe20000000003 */
[----:B------:R-:W-:Y:S01]  /*35e0*/  FFMA R53, R53, R63, R68 ;  /* 0x0000003f35357223 */ /* 0x000fe20000000044 */
[----:B------:R-:W-:Y:S01]  /*35f0*/  FSEL R3, R0, RZ, P3 ;  /* 0x000000ff00037208 */ /* 0x000fe20001800000 */
[----:B------:R-:W-:Y:S01]  /*3600*/  FFMA R70, R81, R70, R54 ;  /* 0x0000004651467223 */ /* 0x000fe20000000036 */
[----:B------:R-:W-:Y:S01]  /*3610*/  LOP3.LUT R63, R78, 0x80000000, RZ, 0x3c, !PT ;  /* 0x800000004e3f7812 */ /* 0x000fe200078e3cff */
[----:B------:R-:W-:Y:S01]  /*3620*/  FFMA R52, R52, R84, R55 ;  /* 0x0000005434347223 */ /* 0x000fe20000000037 */
[----:B------:R-:W-:Y:S01]  /*3630*/  FSEL R8, R7, RZ, P3 ;  /* 0x000000ff07087208 */ /* 0x000fe20001800000 */
[----:B------:R-:W-:Y:S01]  /*3640*/  IMAD.U32 R0, R22, 0x10000, RZ ;  /* 0x0001000016007824 */ /* 0x000fe200078e00ff */
[----:B------:R-:W-:Y:S01]  /*3650*/  SEL R23, R23, RZ, !P2 ;  /* 0x000000ff17177207 */ /* 0x000fe20005000000 */
[----:B------:R-:W-:Y:S01]  /*3660*/  IMAD.U32 R54, R75, 0x10000, RZ ;  /* 0x000100004b367824 */ /* 0x000fe200078e00ff */
[----:B------:R-:W-:Y:S01]  /*3670*/  SEL R21, R21, RZ, !P2 ;  /* 0x000000ff15157207 */ /* 0x000fe20005000000 */
[----:B------:R-:W-:Y:S01]  /*3680*/  IMAD.U32 R55, R73, 0x10000, RZ ;  /* 0x0001000049377824 */ /* 0x000fe200078e00ff */
[----:B------:R-:W-:Y:S01]  /*3690*/  FFMA R63, R0, R63, RZ ;  /* 0x0000003f003f7223 */ /* 0x000fe200000000ff */
[----:B------:R-:W-:Y:S01]  /*36a0*/  FFMA R54, R54, R65, R3 ;  /* 0x0000004136367223 */ /* 0x000fe20000000003 */
[----:B------:R-:W-:Y:S01]  /*36b0*/  SHF.L.U32 R0, R46, 0x10, RZ ;  /* 0x000000102e007819 */ /* 0x000fe200000006ff */
[----:B------:R-:W-:Y:S01]  /*36c0*/  FFMA R55, R55, R67, R8 ;  /* 0x0000004337377223 */ /* 0x000fe20000000008 */
[----:B------:R-:W-:Y:S01]  /*36d0*/  LOP3.LUT R46, R77, 0x80000000, RZ, 0x3c, !PT ;  /* 0x800000004d2e7812 */ /* 0x000fe200078e3cff */
[----:B------:R-:W-:Y:S01]  /*36e0*/  IMAD.U32 R8, R23, 0x10000, RZ ;  /* 0x0001000017087824 */ /* 0x000fe200078e00ff */
[----:B------:R-:W-:-:S02]  /*36f0*/  SHF.L.U32 R3, R21, 0x10, RZ ;  /* 0x0000001015037819 */ /* 0x000fc400000006ff */
[----:B------:R-:W-:Y:S01]  /*3700*/  SEL R20, R20, RZ, !P2 ;  /* 0x000000ff14147207 */ /* 0x000fe20005000000 */
[----:B------:R-:W-:Y:S01]  /*3710*/  FFMA R8, R8, R45, RZ ;  /* 0x0000002d08087223 */ /* 0x000fe200000000ff */
[----:B------:R-:W-:Y:S01]  /*3720*/  LOP3.LUT R68, R0, 0x80000000, RZ, 0x3c, !PT ;  /* 0x8000000000447812 */ /* 0x000fe200078e3cff */
[----:B------:R-:W-:Y:S01]  /*3730*/  FFMA R45, R3, R46, RZ ;  /* 0x0000002e032d7223 */ /* 0x000fe200000000ff */
[----:B------:R-:W-:Y:S01]  /*3740*/  PRMT R3, R21, 0x7632, R3 ;  /* 0x0000763215037816 */ /* 0x000fe20000000003 */
[----:B------:R-:W-:Y:S01]  /*3750*/  IMAD.U32 R0, R20, 0x10000, RZ ;  /* 0x0001000014007824 */ /* 0x000fe200078e00ff */
[----:B------:R-:W-:Y:S02]  /*3760*/  PRMT R9, R23, 0x7632, R9 ;  /* 0x0000763217097816 */ /* 0x000fe40000000009 */
[----:B------:R-:W-:Y:S01]  /*3770*/  PRMT R7, R22, 0x7632, R7 ;  /* 0x0000763216077816 */ /* 0x000fe20000000007 */
[----:B------:R-:W-:Y:S01]  /*3780*/  FFMA R23, R0, R47, RZ ;  /* 0x0000002f00177223 */ /* 0x000fe200000000ff */
[----:B------:R-:W-:Y:S01]  /*3790*/  PRMT R0, R20, 0x7632, R0 ;  /* 0x0000763214007816 */ /* 0x000fe20000000000 */
[----:B------:R-:W-:Y:S01]  /*37a0*/  IMAD.U32 R3, R3, 0x10000, RZ ;  /* 0x0001000003037824 */ /* 0x000fe200078e00ff */
[----:B------:R-:W-:Y:S01]  /*37b0*/  FSEL R8, R8, RZ, P4 ;  /* 0x000000ff08087208 */ /* 0x000fe20002000000 */
[----:B------:R-:W-:-:S02]  /*37c0*/  IMAD.U32 R7, R7, 0x10000, RZ ;  /* 0x0001000007077824 */ /* 0x000fc400078e00ff */
[----:B------:R-:W-:Y:S01]  /*37d0*/  FFMA R21, R3, R44, RZ ;  /* 0x0000002c03157223 */ /* 0x000fe200000000ff */
[----:B------:R-:W-:Y:S02]  /*37e0*/  IMAD.U32 R9, R9, 0x10000, RZ ;  /* 0x0001000009097824 */ /* 0x000fe400078e00ff */
[----:B------:R-:W-:Y:S01]  /*37f0*/  IMAD.U32 R0, R0, 0x10000, RZ ;  /* 0x0001000000007824 */ /* 0x000fe200078e00ff */
[----:B------:R-:W-:Y:S01]  /*3800*/  FSEL R23, R23, RZ, P4 ;  /* 0x000000ff17177208 */ /* 0x000fe20002000000 */
[----:B------:R-:W-:Y:S01]  /*3810*/  FFMA R22, R7, R68, RZ ;  /* 0x0000004407167223 */ /* 0x000fe200000000ff */
[----:B------:R-:W-:Y:S01]  /*3820*/  FFMA R9, R9, R76, RZ ;  /* 0x0000004c09097223 */ /* 0x000fe200000000ff */
[----:B------:R-:W-:Y:S01]  /*3830*/  FFMA R20, R0, R39, RZ ;  /* 0x0000002700147223 */ /* 0x000fe200000000ff */
[----:B------:R-:W-:Y:S01]  /*3840*/  FFMA R42, R61, R42, R8 ;  /* 0x0000002a3d2a7223 */ /* 0x000fe20000000008 */
[----:B------:R-:W-:Y:S01]  /*3850*/  FSEL R21, R21, RZ, P4 ;  /* 0x000000ff15157208 */ /* 0x000fe20002000000 */
[----:B------:R-:W-:Y:S01]  /*3860*/  IMAD.U32 R8, R60, 0x10000, RZ ;  /* 0x000100003c087824 */ /* 0x000fe200078e00ff */
[----:B------:R-:W-:Y:S01]  /*3870*/  FFMA R43, R64, R43, R23 ;  /* 0x0000002b402b7223 */ /* 0x000fe20000000017 */
[----:B------:R-:W-:Y:S01]  /*3880*/  FSEL R23, R22, RZ, P4 ;  /* 0x000000ff16177208 */ /* 0x000fe20002000000 */
[----:B------:R-:W-:Y:S01]  /*3890*/  IMAD.U32 R7, R31, 0x10000, RZ ;  /* 0x000100001f077824 */ /* 0x000fe200078e00ff */
[----:B------:R-:W-:Y:S01]  /*38a0*/  SHF.L.U32 R3, R29, 0x10, RZ ;  /* 0x000000101d037819 */ /* 0x000fe200000006ff */
[----:B------:R-:W-:Y:S01]  /*38b0*/  FFMA R8, R8, R32, R21 ;  /* 0x0000002008087223 */ /* 0x000fe20000000015 */
[----:B------:R-:W-:-:S02]  /*38c0*/  FSEL R22, R9, RZ, P4 ;  /* 0x000000ff09167208 */ /* 0x000fc40002000000 */
[----:B------:R-:W-:Y:S02]  /*38d0*/  FSEL R20, R20, RZ, P4 ;  /* 0x000000ff14147208 */ /* 0x000fe40002000000 */
[----:B------:R-:W-:Y:S02]  /*38e0*/  SEL R32, R19, RZ, !P1 ;  /* 0x000000ff13207207 */ /* 0x000fe40004800000 */
[----:B------:R-:W-:Y:S02]  /*38f0*/  SEL R31, R18, RZ, !P1 ;  /* 0x000000ff121f7207 */ /* 0x000fe40004800000 */
[----:B------:R-:W-:Y:S01]  /*3900*/  SEL R29, R17, RZ, !P1 ;  /* 0x000000ff111d7207 */ /* 0x000fe20004800000 */
[----:B------:R-:W-:Y:S01]  /*3910*/  IMAD.U32 R0, R28, 0x10000, RZ ;  /* 0x000100001c007824 */ /* 0x000fe200078e00ff */
[----:B------:R-:W-:Y:S01]  /*3920*/  FFMA R3, R3, R34, R22 ;  /* 0x0000002203037223 */ /* 0x000fe20000000016 */
[----:B------:R-:W-:Y:S01]  /*3930*/  FFMA R7, R7, R35, R20 ;  /* 0x0000002307077223 */ /* 0x000fe20000000014 */
[----:B------:R-:W-:Y:S01]  /*3940*/  SEL R28, R16, RZ, !P1 ;  /* 0x000000ff101c7207 */ /* 0x000fe20004800000 */
[----:B------:R-:W-:Y:S01]  /*3950*/  IMAD.U32 R22, R32, 0x10000, RZ ;  /* 0x0001000020167824 */ /* 0x000fe200078e00ff */
[----:B------:R-:W-:Y:S01]  /*3960*/  SHF.L.U32 R20, R29, 0x10, RZ ;  /* 0x000000101d147819 */ /* 0x000fe200000006ff */
[----:B------:R-:W-:Y:S01]  /*3970*/  IMAD.U32 R21, R31, 0x10000, RZ ;  /* 0x000100001f157824 */ /* 0x000fe200078e00ff */
[----:B------:R-:W-:Y:S01]  /*3980*/  FFMA R0, R0, R40, R23 ;  /* 0x0000002800007223 */ /* 0x000fe20000000017 */
[----:B------:R-:W-:Y:S01]  /*3990*/  IMAD.U32 R9, R28, 0x10000, RZ ;  /* 0x000100001c097824 */ /* 0x000fe200078e00ff */
[----:B------:R-:W-:Y:S01]  /*39a0*/  FMUL R59, R59, R22 ;  /* 0x000000163b3b7220 */ /* 0x000fe20000400000 */
[----:B------:R-:W-:Y:S01]  /*39b0*/  FMUL R57, R57, R20 ;  /* 0x0000001439397220 */ /* 0x000fe20000400000 */
[----:B------:R-:W-:Y:S01]  /*39c0*/  FMUL R58, R58, R21 ;  /* 0x000000153a3a7220 */ /* 0x000fe20000400000 */
[----:B------:R-:W0:Y:S01]  /*39d0*/  LDS.128 R16, [R5.X4+0x10] ;  /* 0x0000100005107984 */ /* 0x000e220000004c00 */
[----:B------:R-:W-:-:S03]  /*39e0*/  FMUL R56, R56, R9 ;  /* 0x0000000938387220 */ /* 0x000fc60000400000 */
[----:B------:R-:W1:Y:S01]  /*39f0*/  LDS.128 R20, [R5.X4] ;  /* 0x0000000005147984 */ /* 0x000e620000004c00 */
[----:B------:R-:W-:Y:S02]  /*3a00*/  PRMT R9, R28, 0x7632, R9 ;  /* 0x000076321c097816 */ /* 0x000fe40000000009 */
[----:B------:R-:W-:Y:S02]  /*3a10*/  PRMT R28, R29, 0x7632, R28 ;  /* 0x000076321d1c7816 */ /* 0x000fe4000000001c */
[----:B------:R-:W-:-:S03]  /*3a20*/  PRMT R31, R32, 0x7632, R31 ;  /* 0x00007632201f7816 */ /* 0x000fc6000000001f */
[----:B------:R-:W-:Y:S01]  /*3a30*/  IMAD.U32 R28, R28, 0x10000, RZ ;  /* 0x000100001c1c7824 */ /* 0x000fe200078e00ff */
[C---:B------:R-:W-:Y:S01]  /*3a40*/  PRMT R29, R31.reuse, 0x7632, R29 ;  /* 0x000076321f1d7816 */ /* 0x040fe2000000001d */
[----:B------:R-:W-:Y:S02]  /*3a50*/  IMAD.U32 R31, R31, 0x10000, RZ ;  /* 0x000100001f1f7824 */ /* 0x000fe400078e00ff */
[----:B------:R-:W-:Y:S02]  /*3a60*/  FMUL R28, R37, R28 ;  /* 0x0000001c251c7220 */ /* 0x000fe40000400000 */
[----:B------:R-:W-:Y:S01]  /*3a70*/  IMAD.U32 R29, R29, 0x10000, RZ ;  /* 0x000100001d1d7824 */ /* 0x000fe200078e00ff */
[----:B------:R-:W-:Y:S02]  /*3a80*/  FMUL R31, R38, R31 ;  /* 0x0000001f261f7220 */ /* 0x000fe40000400000 */
[----:B------:R-:W-:Y:S01]  /*3a90*/  FSEL R28, R28, RZ, !P1 ;  /* 0x000000ff1c1c7208 */ /* 0x000fe20004800000 */
[----:B------:R-:W-:Y:S01]  /*3aa0*/  FMUL R29, R30, R29 ;  /* 0x0000001d1e1d7220 */ /* 0x000fe20000400000 */
[----:B------:R-:W-:-:S03]  /*3ab0*/  FSEL R30, R59, RZ, !P1 ;  /* 0x000000ff3b1e7208 */ /* 0x000fc60004800000 */
[----:B------:R-:W-:Y:S01]  /*3ac0*/  FADD R55, R55, R28 ;  /* 0x0000001c37377221 */ /* 0x000fe20000000000 */
[----:B------:R-:W-:Y:S01]  /*3ad0*/  FSEL R28, R31, RZ, !P1 ;  /* 0x000000ff1f1c7208 */ /* 0x000fe20004800000 */
[----:B------:R-:W-:Y:S01]  /*3ae0*/  IMAD.U32 R9, R9, 0x10000, RZ ;  /* 0x0001000009097824 */ /* 0x000fe200078e00ff */
[----:B------:R-:W-:Y:S02]  /*3af0*/  FSEL R29, R29, RZ, !P1 ;  /* 0x000000ff1d1d7208 */ /* 0x000fe40004800000 */
[----:B------:R-:W-:Y:S01]  /*3b00*/  FSEL R32, R57, RZ, !P1 ;  /* 0x000000ff39207208 */ /* 0x000fe20004800000 */
[----:B------:R-:W-:Y:S01]  /*3b10*/  FADD R30, R71, R30 ;  /* 0x0000001e471e7221 */ /* 0x000fe20000000000 */
[----:B------:R-:W-:Y:S01]  /*3b20*/  FADD R28, R53, R28 ;  /* 0x0000001c351c7221 */ /* 0x000fe20000000000 */
[----:B------:R-:W-:Y:S01]  /*3b30*/  FMUL R9, R36, R9 ;  /* 0x0000000924097220 */ /* 0x000fe20000400000 */
[----:B------:R-:W-:Y:S01]  /*3b40*/  FADD R29, R52, R29 ;  /* 0x0000001d341d7221 */ /* 0x000fe20000000000 */
[----:B------:R-:W-:Y:S01]  /*3b50*/  FADD R32, R69, R32 ;  /* 0x0000002045207221 */ /* 0x000fe20000000000 */
[----:B------:R-:W-:Y:S01]  /*3b60*/  FADD R31, RZ, R30 ;  /* 0x0000001eff1f7221 */ /* 0x000fe20000000000 */
[----:B------:R-:W-:Y:S01]  /*3b70*/  FADD R30, RZ, R28 ;  /* 0x0000001cff1e7221 */ /* 0x000fe20000000000 */
[----:B------:R-:W-:Y:S01]  /*3b80*/  FADD R28, RZ, R29 ;  /* 0x0000001dff1c7221 */ /* 0x000fe20000000000 */
[----:B------:R-:W-:Y:S01]  /*3b90*/  FSEL R9, R9, RZ, !P1 ;  /* 0x000000ff09097208 */ /* 0x000fe20004800000 */
[----:B------:R-:W-:Y:S01]  /*3ba0*/  FADD R29, RZ, R32 ;  /* 0x00000020ff1d7221 */ /* 0x000fe20000000000 */
[----:B------:R-:W-:Y:S01]  /*3bb0*/  FSEL R35, R58, RZ, !P1 ;  /* 0x000000ff3a237208 */ /* 0x000fe20004800000 */
[----:B0-----:R-:W-:-:S02]  /*3bc0*/  FADD R17, R17, R28 ;  /* 0x0000001c11117221 */ /* 0x001fc40000000000 */
[----:B-1----:R-:W-:Y:S01]  /*3bd0*/  FADD R22, R22, R29 ;  /* 0x0000001d16167221 */ /* 0x002fe20000000000 */
[----:B------:R-:W-:Y:S01]  /*3be0*/  FADD R9, R54, R9 ;  /* 0x0000000936097221 */ /* 0x000fe20000000000 */
[----:B------:R-:W-:Y:S02]  /*3bf0*/  SEL R29, R15, RZ, !P0 ;  /* 0x000000ff0f1d7207 */ /* 0x000fe40004000000 */
[----:B------:R-:W-:Y:S01]  /*3c00*/  SEL R28, R14, RZ, !P0 ;  /* 0x000000ff0e1c7207 */ /* 0x000fe20004000000 */
[----:B------:R-:W-:Y:S01]  /*3c10*/  FADD R19, R19, R30 ;  /* 0x0000001e13137221 */ /* 0x000fe20000000000 */
[C---:B------:R-:W-:Y:S01]  /*3c20*/  PRMT R24, R50.reuse, 0x7632, R24 ;  /* 0x0000763232187816 */ /* 0x040fe20000000018 */
[----:B------:R-:W-:Y:S01]  /*3c30*/  FADD R30, RZ, R9 ;  /* 0x00000009ff1e7221 */ /* 0x000fe20000000000 */
[----:B------:R-:W-:Y:S01]  /*3c40*/  PRMT R27, R51, 0x7632, R27 ;  /* 0x00007632331b7816 */ /* 0x000fe2000000001b */
[----:B------:R-:W-:Y:S01]  /*3c50*/  FADD R32, RZ, R55 ;  /* 0x00000037ff207221 */ /* 0x000fe20000000000 */
[----:B------:R-:W-:Y:S01]  /*3c60*/  SHF.L.U32 R50, R50, 0x10, RZ ;  /* 0x0000001032327819 */ /* 0x000fe200000006ff */
[----:B------:R-:W-:Y:S01]  /*3c70*/  IMAD.U32 R14, R29, 0x10000, RZ ;  /* 0x000100001d0e7824 */ /* 0x000fe200078e00ff */
[----:B------:R-:W-:Y:S01]  /*3c80*/  SHF.L.U32 R15, R28, 0x10, RZ ;  /* 0x000000101c0f7819 */ /* 0x000fe200000006ff */
[----:B------:R-:W-:Y:S01]  /*3c90*/  IMAD.U32 R51, R51, 0x10000, RZ ;  /* 0x0001000033337824 */ /* 0x000fe200078e00ff */
[----:B------:R-:W-:Y:S01]  /*3ca0*/  SEL R9, R12, RZ, !P0 ;  /* 0x000000ff0c097207 */ /* 0x000fe20004000000 */
[----:B------:R-:W-:Y:S01]  /*3cb0*/  FADD R35, R72, R35 ;  /* 0x0000002348237221 */ /* 0x000fe20000000000 */
[----:B------:R-:W-:Y:S01]  /*3cc0*/  IMAD.U32 R62, R25, 0x10000, RZ ;  /* 0x00010000193e7824 */ /* 0x000fe200078e00ff */
[----:B------:R-:W-:Y:S01]  /*3cd0*/  FADD R18, R18, R31 ;  /* 0x0000001f12127221 */ /* 0x000fe20000000000 */
[----:B------:R-:W-:Y:S01]  /*3ce0*/  FADD R23, R23, R32 ;  /* 0x0000002017177221 */ /* 0x000fe20000000000 */
[----:B------:R-:W-:Y:S01]  /*3cf0*/  PRMT R25, R48, 0x7632, R25 ;  /* 0x0000763230197816 */ /* 0x000fe20000000019 */
[----:B------:R-:W-:Y:S01]  /*3d00*/  FADD R35, RZ, R35 ;  /* 0x00000023ff237221 */ /* 0x000fe20000000000 */
[----:B------:R-:W-:Y:S01]  /*3d10*/  SEL R32, R13, RZ, !P0 ;  /* 0x000000ff0d207207 */ /* 0x000fe20004000000 */
[----:B------:R-:W-:Y:S01]  /*3d20*/  FMUL R51, R51, R14 ;  /* 0x0000000e33337220 */ /* 0x000fe20000400000 */
[----:B------:R-:W-:Y:S01]  /*3d30*/  FMUL R50, R50, R15 ;  /* 0x0000000f32327220 */ /* 0x000fe20000400000 */
[----:B------:R-:W-:Y:S01]  /*3d40*/  PRMT R29, R29, 0x7632, R29 ;  /* 0x000076321d1d7816 */ /* 0x000fe2000000001d */
[----:B------:R-:W-:Y:S01]  /*3d50*/  IMAD.U32 R31, R9, 0x10000, RZ ;  /* 0x00010000091f7824 */ /* 0x000fe200078e00ff */
[----:B------:R-:W-:Y:S01]  /*3d60*/  PRMT R28, R28, 0x7632, R28 ;  /* 0x000076321c1c7816 */ /* 0x000fe2000000001c */
[----:B------:R-:W-:Y:S01]  /*3d70*/  IMAD.U32 R48, R48, 0x10000, RZ ;  /* 0x0001000030307824 */ /* 0x000fe200078e00ff */
[----:B------:R-:W0:Y:S01]  /*3d80*/  LDS.128 R12, [R5.X4+0x2410] ;  /* 0x00241000050c7984 */ /* 0x000e220000004c00 */
[----:B------:R-:W-:Y:S01]  /*3d90*/  FADD R16, R16, R35 ;  /* 0x0000002310107221 */ /* 0x000fe20000000000 */
[----:B------:R-:W-:Y:S01]  /*3da0*/  FADD R21, R21, R30 ;  /* 0x0000001e15157221 */ /* 0x000fe20000000000 */
[----:B------:R-:W-:Y:S01]  /*3db0*/  IMAD.U32 R36, R29, 0x10000, RZ ;  /* 0x000100001d247824 */ /* 0x000fe200078e00ff */
[----:B------:R-:W-:Y:S01]  /*3dc0*/  FMUL R48, R48, R31 ;  /* 0x0000001f30307220 */ /* 0x000fe20000400000 */
[----:B------:R-:W-:-:S02]  /*3dd0*/  IMAD.U32 R35, R28, 0x10000, RZ ;  /* 0x000100001c237824 */ /* 0x000fc400078e00ff */
[----:B------:R-:W1:Y:S01]  /*3de0*/  LDS.128 R28, [R5.X4+0x2400] ;  /* 0x00240000051c7984 */ /* 0x000e620000004c00 */
[----:B------:R-:W-:Y:S01]  /*3df0*/  IMAD.U32 R66, R26, 0x10000, RZ ;  /* 0x000100001a427824 */ /* 0x000fe200078e00ff */
[----:B------:R-:W-:Y:S01]  /*3e00*/  SHF.L.U32 R34, R32, 0x10, RZ ;  /* 0x0000001020227819 */ /* 0x000fe200000006ff */
[----:B------:R-:W-:Y:S01]  /*3e10*/  IMAD.U32 R24, R24, 0x10000, RZ ;  /* 0x0001000018187824 */ /* 0x000fe200078e00ff */
[----:B------:R-:W-:Y:S01]  /*3e20*/  PRMT R9, R9, 0x7632, R9 ;  /* 0x0000763209097816 */ /* 0x000fe20000000009 */
[----:B------:R-:W-:Y:S01]  /*3e30*/  IMAD.U32 R25, R25, 0x10000, RZ ;  /* 0x0001000019197824 */ /* 0x000fe200078e00ff */
[----:B------:R-:W-:Y:S01]  /*3e40*/  PRMT R26, R49, 0x7632, R26 ;  /* 0x00007632311a7816 */ /* 0x000fe2000000001a */
[----:B------:R-:W-:Y:S01]  /*3e50*/  IMAD.U32 R27, R27, 0x10000, RZ ;  /* 0x000100001b1b7824 */ /* 0x000fe200078e00ff */
[----:B------:R-:W-:Y:S01]  /*3e60*/  PRMT R32, R32, 0x7632, R32 ;  /* 0x0000763220207816 */ /* 0x000fe20000000020 */
[----:B------:R-:W-:Y:S01]  /*3e70*/  FMUL R35, R24, R35 ;  /* 0x0000002318237220 */ /* 0x000fe20000400000 */
[----:B------:R-:W-:Y:S01]  /*3e80*/  SHF.L.U32 R26, R26, 0x10, RZ ;  /* 0x000000101a1a7819 */ /* 0x000fe200000006ff */
[----:B------:R-:W-:Y:S01]  /*3e90*/  IMAD.U32 R24, R9, 0x10000, RZ ;  /* 0x0001000009187824 */ /* 0x000fe200078e00ff */
[----:B------:R-:W-:Y:S01]  /*3ea0*/  FSEL R37, R56, RZ, !P1 ;  /* 0x000000ff38257208 */ /* 0x000fe20004800000 */
[----:B------:R-:W-:Y:S01]  /*3eb0*/  IMAD.U32 R49, R49, 0x10000, RZ ;  /* 0x0001000031317824 */ /* 0x000fe200078e00ff */
[----:B------:R-:W-:Y:S01]  /*3ec0*/  FSEL R63, R63, RZ, P4 ;  /* 0x000000ff3f3f7208 */ /* 0x000fe20002000000 */
[----:B------:R-:W-:Y:S01]  /*3ed0*/  IMAD.U32 R9, R32, 0x10000, RZ ;  /* 0x0001000020097824 */ /* 0x000fe200078e00ff */
[----:B------:R-:W-:Y:S01]  /*3ee0*/  FMUL R24, R25, R24 ;  /* 0x0000001819187220 */ /* 0x000fe20000400000 */
[----:B------:R-:W-:Y:S01]  /*3ef0*/  FSEL R35, R35, RZ, !P0 ;  /* 0x000000ff23237208 */ /* 0x000fe20004000000 */
[----:B------:R-:W-:Y:S01]  /*3f00*/  FMUL R34, R49, R34 ;  /* 0x0000002231227220 */ /* 0x000fe20000400000 */
[----:B------:R-:W-:Y:S01]  /*3f10*/  FMUL R27, R27, R36 ;  /* 0x000000241b1b7220 */ /* 0x000fe20000400000 */
[----:B------:R-:W-:Y:S01]  /*3f20*/  FMUL R9, R26, R9 ;  /* 0x000000091a097220 */ /* 0x000fe20000400000 */
[----:B------:R-:W-:Y:S01]  /*3f30*/  FSEL R45, R45, RZ, P4 ;  /* 0x000000ff2d2d7208 */ /* 0x000fe20002000000 */
[----:B------:R-:W-:Y:S01]  /*3f40*/  IMAD.U32 R33, R33, 0x10000, RZ ;  /* 0x0001000021217824 */ /* 0x000fe200078e00ff */
[----:B------:R-:W-:Y:S01]  /*3f50*/  FADD R37, R70, R37 ;  /* 0x0000002546257221 */ /* 0x000fe20000000000 */
[----:B------:R-:W-:Y:S01]  /*3f60*/  FSEL R24, R24, RZ, !P0 ;  /* 0x000000ff18187208 */ /* 0x000fe20004000000 */
[----:B------:R-:W-:Y:S01]  /*3f70*/  FADD R0, R0, R35 ;  /* 0x0000002300007221 */ /* 0x000fe20000000000 */
[----:B------:R-:W-:Y:S01]  /*3f80*/  FSEL R51, R51, RZ, !P0 ;  /* 0x000000ff33337208 */ /* 0x000fe20004000000 */
[----:B------:R-:W-:Y:S01]  /*3f90*/  FFMA R41, R66, R41, R63 ;  /* 0x0000002942297223 */ /* 0x000fe2000000003f */
[----:B------:R-:W-:Y:S01]  /*3fa0*/  FSEL R50, R50, RZ, !P0 ;  /* 0x000000ff32327208 */ /* 0x000fe20004000000 */
[----:B------:R-:W-:Y:S01]  /*3fb0*/  FFMA R33, R62, R33, R45 ;  /* 0x000000213e217223 */ /* 0x000fe2000000002d */
[----:B------:R-:W-:Y:S01]  /*3fc0*/  FSEL R48, R48, RZ, !P0 ;  /* 0x000000ff30307208 */ /* 0x000fe20004000000 */
[----:B------:R-:W-:Y:S06]  /*3fd0*/  BAR.SYNC 0x0 ;  /* 0x0000000000007b1d */ /* 0x000fec0000000000 */
[----:B------:R-:W-:-:S02]  /*3fe0*/  FSEL R34, R34, RZ, !P0 ;  /* 0x000000ff22227208 */ /* 0x000fc40004000000 */
[----:B------:R-:W-:Y:S02]  /*3ff0*/  FSEL R26, R27, RZ, !P0 ;  /* 0x000000ff1b1a7208 */ /* 0x000fe40004000000 */
[----:B------:R-:W-:Y:S01]  /*4000*/  FSEL R9, R9, RZ, !P0 ;  /* 0x000000ff09097208 */ /* 0x000fe20004000000 */
[----:B------:R-:W-:Y:S01]  /*4010*/  FADD R37, RZ, R37 ;  /* 0x00000025ff257221 */ /* 0x000fe20000000000 */
[----:B------:R-:W-:Y:S01]  /*4020*/  FADD R0, RZ, R0 ;  /* 0x00000000ff007221 */ /* 0x000fe20000000000 */
[----:B------:R-:W-:Y:S01]  /*4030*/  FADD R7, R7, R24 ;  /* 0x0000001807077221 */ /* 0x000fe20000000000 */
[----:B------:R-:W-:Y:S01]  /*4040*/  FADD R42, R42, R51 ;  /* 0x000000332a2a7221 */ /* 0x000fe20000000000 */
[----:B------:R-:W-:Y:S01]  /*4050*/  FADD R41, R41, R50 ;  /* 0x0000003229297221 */ /* 0x000fe20000000000 */
[----:B------:R-:W-:Y:S01]  /*4060*/  FADD R43, R43, R48 ;  /* 0x000000302b2b7221 */ /* 0x000fe20000000000 */
[----:B------:R-:W-:Y:S01]  /*4070*/  FADD R33, R33, R34 ;  /* 0x0000002221217221 */ /* 0x000fe20000000000 */
[----:B------:R-:W-:Y:S01]  /*4080*/  FADD R3, R3, R26 ;  /* 0x0000001a03037221 */ /* 0x000fe20000000000 */
[----:B------:R-:W-:Y:S01]  /*4090*/  FADD R8, R8, R9 ;  /* 0x0000000908087221 */ /* 0x000fe20000000000 */
[----:B------:R-:W-:Y:S01]  /*40a0*/  FADD R20, R20, R37 ;  /* 0x0000002514147221 */ /* 0x000fe20000000000 */
[----:B0-----:R-:W-:Y:S01]  /*40b0*/  FADD R37, R13, R0 ;  /* 0x000000000d257221 */ /* 0x001fe20000000000 */
[----:B------:R-:W-:Y:S01]  /*40c0*/  FADD R0, RZ, R7 ;  /* 0x00000007ff007221 */ /* 0x000fe20000000000 */
[----:B------:R-:W-:Y:S01]  /*40d0*/  FADD R9, RZ, R42 ;  /* 0x0000002aff097221 */ /* 0x000fe20000000000 */
[----:B------:R-:W-:Y:S01]  /*40e0*/  FADD R41, RZ, R41 ;  /* 0x00000029ff297221 */ /* 0x000fe20000000000 */
[----:B------:R-:W-:Y:S01]  /*40f0*/  FADD R24, RZ, R3 ;  /* 0x00000003ff187221 */ /* 0x000fe20000000000 */
[----:B------:R-:W-:Y:S01]  /*4100*/  FADD R43, RZ, R43 ;  /* 0x0000002bff2b7221 */ /* 0x000fe20000000000 */
[----:B------:R-:W-:Y:S01]  /*4110*/  FADD R33, RZ, R33 ;  /* 0x00000021ff217221 */ /* 0x000fe20000000000 */
[----:B------:R-:W-:Y:S01]  /*4120*/  FADD R8, RZ, R8 ;  /* 0x00000008ff087221 */ /* 0x000fe20000000000 */
[----:B-1----:R-:W-:Y:S01]  /*4130*/  FADD R29, R29, R0 ;  /* 0x000000001d1d7221 */ /* 0x002fe20000000000 */
[----:B------:R-:W-:Y:S01]  /*4140*/  FADD R38, R14, R9 ;  /* 0x000000090e267221 */ /* 0x000fe20000000000 */
[----:B------:R-:W-:Y:S01]  /*4150*/  FADD R36, R12, R41 ;  /* 0x000000290c247221 */ /* 0x000fe20000000000 */
[----:B------:R-:W-:Y:S01]  /*4160*/  FADD R39, R15, R24 ;  /* 0x000000180f277221 */ /* 0x000fe20000000000 */
[----:B------:R-:W-:Y:S01]  /*4170*/  FADD R28, R28, R43 ;  /* 0x0000002b1c1c7221 */ /* 0x000fe20000000000 */
[----:B------:R-:W-:Y:S01]  /*4180*/  FADD R30, R30, R33 ;  /* 0x000000211e1e7221 */ /* 0x000fe20000000000 */
[----:B------:R-:W-:Y:S01]  /*4190*/  FADD R31, R31, R8 ;  /* 0x000000081f1f7221 */ /* 0x000fe20000000000 */
[----:B------:R-:W-:Y:S01]  /*41a0*/  IMAD.SHL.U32 R0, R2, 0x4, RZ ;  /* 0x0000000402007824 */ /* 0x000fe200078e00ff */
[----:B------:R-:W-:Y:S04]  /*41b0*/  STS.128 [R5.X4+0x10], R16 ;  /* 0x0000101005007388 */ /* 0x000fe80000004c00 */
[----:B------:R-:W-:Y:S01]  /*41c0*/  STS.128 [R5.X4], R20 ;  /* 0x0000001405007388 */ /* 0x000fe20000004c00 */
[----:B------:R-:W-:-:S03]  /*41d0*/  LOP3.LUT R3, R0, 0x3c, RZ, 0xc0, !PT ;  /* 0x0000003c00037812 */ /* 0x000fc600078ec0ff */
[----:B------:R-:W-:Y:S06]  /*41e0*/  BAR.SYNC 0x0 ;  /* 0x0000000000007b1d */ /* 0x000fec0000000000 */
[----:B------:R-:W0:Y:S04]  /*41f0*/  LDS.128 R12, [R11.X4] ;  /* 0x000000000b0c7984 */ /* 0x000e280000004c00 */
[----:B------:R-:W1:Y:S04]  /*4200*/  LDS.128 R24, [R11.X4+0x1200] ;  /* 0x001200000b187984 */ /* 0x000e680000004c00 */
[----:B------:R-:W-:Y:S06]  /*4210*/  BAR.SYNC 0x0 ;  /* 0x0000000000007b1d */ /* 0x000fec0000000000 */
[----:B------:R-:W-:Y:S04]  /*4220*/  STS.128 [R5.X4+0x10], R36 ;  /* 0x0000102405007388 */ /* 0x000fe80000004c00 */
[----:B------:R-:W-:Y:S01]  /*4230*/  STS.128 [R5.X4], R28 ;  /* 0x0000001c05007388 */ /* 0x000fe20000004c00 */
[----:B------:R-:W-:-:S03]  /*4240*/  LOP3.LUT R6, R6, R3, RZ, 0xfc, !PT ;  /* 0x0000000306067212 */ /* 0x000fc600078efcff */
[----:B------:R-:W-:Y:S06]  /*4250*/  BAR.SYNC 0x0 ;  /* 0x0000000000007b1d */ /* 0x000fec0000000000 */
[----:B------:R-:W2:Y:S01]  /*4260*/  LDS.128 R16, [R11.X4] ;  /* 0x000000000b107984 */ /* 0x000ea20000004c00 */
[----:B------:R-:W-:Y:S02]  /*4270*/  SHF.R.S32.HI R7, RZ, 0x1f, R6 ;  /* 0x0000001fff077819 */ /* 0x000fe40000011406 */
[----:B------:R-:W-:Y:S02]  /*4280*/  SHF.R.U32.HI R0, RZ, 0x4, R2 ;  /* 0x00000004ff007819 */ /* 0x000fe40000011602 */
[----:B------:R-:W-:-:S02]  /*4290*/  LEA.HI R7, R7, R6, RZ, 0xb ;  /* 0x0000000607077211 */ /* 0x000fc400078f58ff */
[----:B------:R-:W-:Y:S02]  /*42a0*/  SGXT.U32 R0, R0, 0x1 ;  /* 0x000000010000781a */ /* 0x000fe40000000000 */
[----:B------:R-:W-:Y:S01]  /*42b0*/  SHF.L.U32 R3, R4, 0x1, RZ ;  /* 0x0000000104037819 */ /* 0x000fe200000006ff */
[----:B------:R-:W-:-:S03]  /*42c0*/  IMAD.SHL.U32 R2, R7, 0x100, RZ ;  /* 0x0000010007027824 */ /* 0x000fc600078e00ff */
[----:B------:R-:W-:Y:S02]  /*42d0*/  LOP3.LUT R3, R3, R0, RZ, 0xfc, !PT ;  /* 0x0000000003037212 */ /* 0x000fe400078efcff */
[----:B------:R-:W-:Y:S02]  /*42e0*/  LOP3.LUT R9, R7, 0xfffff800, RZ, 0xc0, !PT ;  /* 0xfffff80007097812 */ /* 0x000fe400078ec0ff */
[----:B------:R-:W-:Y:S02]  /*42f0*/  LOP3.LUT R5, R2, 0xfff80000, RZ, 0xc0, !PT ;  /* 0xfff8000002057812 */ /* 0x000fe400078ec0ff */
[C---:B------:R-:W-:Y:S02]  /*4300*/  LOP3.LUT R0, R10.reuse, R3, RZ, 0xfc, !PT ;  /* 0x000000030a007212 */ /* 0x040fe400078efcff */
[C-C-:B------:R-:W-:Y:S02]  /*4310*/  LOP3.LUT R2, R10.reuse, 0x10, R3.reuse, 0xfe, !PT ;  /* 0x000000100a027812 */ /* 0x140fe400078efe03 */
[----:B------:R-:W-:-:S02]  /*4320*/  LOP3.LUT R4, R10, 0x20, R3, 0xfe, !PT ;  /* 0x000000200a047812 */ /* 0x000fc400078efe03 */
[----:B------:R-:W-:Y:S02]  /*4330*/  LOP3.LUT R10, R10, 0x30, R3, 0xfe, !PT ;  /* 0x000000300a0a7812 */ /* 0x000fe400078efe03 */
[----:B------:R-:W-:Y:S02]  /*4340*/  IADD3 R9, R5, R6, -R9 ;  /* 0x0000000605097210 */ /* 0x000fe40007ffe809 */
[----:B------:R-:W-:Y:S02]  /*4350*/  ISETP.GE.AND P1, PT, R0, 0x100, PT ;  /* 0x000001000000780c */ /* 0x000fe40003f26270 */
[----:B------:R-:W-:Y:S02]  /*4360*/  ISETP.GE.AND P2, PT, R2, 0x100, PT ;  /* 0x000001000200780c */ /* 0x000fe40003f46270 */
[----:B------:R-:W-:Y:S01]  /*4370*/  ISETP.GE.AND P3, PT, R4, 0x100, PT ;  /* 0x000001000400780c */ /* 0x000fe20003f66270 */
[----:B------:R-:W-:Y:S01]  /*4380*/  IMAD.MOV.U32 R8, RZ, RZ, 0x4 ;  /* 0x00000004ff087424 */ /* 0x000fe200078e00ff */
[----:B------:R-:W-:Y:S01]  /*4390*/  ISETP.GE.AND P0, PT, R10, 0x100, PT ;  /* 0x000001000a00780c */ /* 0x000fe20003f06270 */
[--C-:B------:R-:W-:Y:S01]  /*43a0*/  IMAD R3, R0, 0x800, R9.reuse ;  /* 0x0000080000037824 */ /* 0x100fe200078e0209 */
[----:B------:R-:W-:Y:S01]  /*43b0*/  LEA R5, R2, R9, 0xb ;  /* 0x0000000902057211 */ /* 0x000fe200078e58ff */
[----:B------:R-:W-:-:S02]  /*43c0*/  IMAD R6, R4, 0x800, R9 ;  /* 0x0000080004067824 */ /* 0x000fc400078e0209 */
[----:B------:R-:W-:-:S04]  /*43d0*/  IMAD.WIDE R2, R3, R8, c[0x0][0x178] ;  /* 0x00005e0003027625 */ /* 0x000fc800078e0208 */
[-C--:B------:R-:W-:Y:S01]  /*43e0*/  IMAD.WIDE R4, R5, R8.reuse, c[0x0][0x178] ;  /* 0x00005e0005047625 */ /* 0x080fe200078e0208 */
[----:B0-----:R0:W-:Y:S03]  /*43f0*/  @!P1 STG.E.128 [R2.64], R12 ;  /* 0x0000000c02009986 */ /* 0x0011e6000c101d04 */
[----:B------:R-:W-:Y:S01]  /*4400*/  IMAD.WIDE R6, R6, R8, c[0x0][0x178] ;  /* 0x00005e0006067625 */ /* 0x000fe200078e0208 */
[----:B-1----:R0:W-:Y:S04]  /*4410*/  @!P2 STG.E.128 [R4.64], R24 ;  /* 0x000000180400a986 */ /* 0x0021e8000c101d04 */
[----:B--2---:R0:W-:Y:S01]  /*4420*/  @!P3 STG.E.128 [R6.64], R16 ;  /* 0x000000100600b986 */ /* 0x0041e2000c101d04 */
[----:B------:R-:W-:Y:S05]  /*4430*/  @P0 EXIT ;  /* 0x000000000000094d */ /* 0x000fea0003800000 */
[----:B0-----:R-:W0:Y:S01]  /*4440*/  LDS.128 R4, [R11.X4+0x1200] ;  /* 0x001200000b047984 */ /* 0x001e220000004c00 */
[----:B------:R-:W-:-:S04]  /*4450*/  IMAD R2, R10, 0x800, R9 ;  /* 0x000008000a027824 */ /* 0x000fc800078e0209 */
[----:B------:R-:W-:-:S05]  /*4460*/  IMAD.WIDE R2, R2, R8, c[0x0][0x178] ;  /* 0x00005e0002027625 */ /* 0x000fca00078e0208 */
[----:B0-----:R-:W-:Y:S01]  /*4470*/  STG.E.128 [R2.64], R4 ;  /* 0x0000000402007986 */ /* 0x001fe2000c101d04 */
[----:B------:R-:W-:Y:S05]  /*4480*/  EXIT ;  /* 0x000000000000794d */ /* 0x000fea0003800000 */
.L_x_0:
[----:B------:R-:W-:-:S00]  /*4490*/  BRA `(.L_x_0) ;  /* 0xfffffff000007947 */ /* 0x000fc0000383ffff */
[----:B------:R-:W-:-:S00]  /*44a0*/  NOP ;  /* 0x0000000000007918 */ /* 0x000fc00000000000 */
        /* <DEDUP_REMOVED lines=13> */
.L_x_1:


//--------------------- .nv.shared.triton__0d1d2d3d4de5de --------------------------
	.section	.nv.shared.triton__0d1d2d3d4de5de,"aw",@nobits
	.align	16
